	.target	sm_100

	.elftype	@"ET_EXEC"


//--------------------- .note.nv.tkinfo           --------------------------
	.section	.note.nv.tkinfo,"",@"SHT_NOTE"
	.sectionflags	@"SHF_NOTE_NV_TKINFO"
	.tkinfo
        /*0018*/ 	.word	0x00000081
        /*0030*/ 	.string	""
        /*0030*/ 	.string	"ptxas"
        /*0030*/ 	.string	"Cuda compilation tools, release 12.9, V12.9.86"
        /*0030*/ 	.string	"Build cuda_12.9.r12.9/compiler.36037853_0"
        /*0030*/ 	.string	"-regUsageLevel 10 -arch sm_100f -m 64 "



//--------------------- .note.nv.cuver            --------------------------
	.section	.note.nv.cuver,"",@"SHT_NOTE"
	.sectionflags	@"SHF_NOTE_NV_CUVER"
        /*0018*/ 	.short	0x0001
        /*001a*/ 	.short	0x0064
        /*001c*/ 	.short	0x0001
        /*001e*/ 	.short	0x0000
        /*0020*/ 	.short	0x0001
        /*0022*/ 	.short	0x0000


//--------------------- .nv.info                  --------------------------
	.section	.nv.info,"",@"SHT_CUDA_INFO"
	.align	4


	//----- nvinfo : EIATTR_REGCOUNT
	.align		4
        /*0000*/ 	.byte	0x04, 0x2f
        /*0002*/ 	.short	(.L_15 - .L_14)
	.align		4
.L_14:
        /*0004*/ 	.word	index@(_ZN9deep_gemm24sm100_fp8_gemm_1d1d_implILN4cute4UMMA5MajorE0ELS3_0ELj0ELj7168ELj2048ELj128ELj192ELj128ELj1ELj128ELj128ELj128ELj4ELj128ELj128ELj1ELb0ELj140ELNS_8GemmTypeE0ELb0EN7cutlass10bfloat16_tENS_16EpilogueIdentityEEEvPijjj14CUtensorMap_stS9_S9_S9_S9_)
        /*0008*/ 	.word	0x0000002f


	//----- nvinfo : EIATTR_FRAME_SIZE
	.align		4
.L_15:
        /*000c*/ 	.byte	0x04, 0x11
        /*000e*/ 	.short	(.L_17 - .L_16)
	.align		4
.L_16:
        /*0010*/ 	.word	index@($__internal_3_$__cuda_sm20_div_u16)
        /*0014*/ 	.word	0x00000000


	//----- nvinfo : EIATTR_FRAME_SIZE
	.align		4
.L_17:
        /*0018*/ 	.byte	0x04, 0x11
        /*001a*/ 	.short	(.L_19 - .L_18)
	.align		4
.L_18:
        /*001c*/ 	.word	index@($__internal_2_$__cuda_sm10x_tcgen05_guardrail_trap_unallocated_columns_being_dealloced)
        /*0020*/ 	.word	0x00000000


	//----- nvinfo : EIATTR_FRAME_SIZE
	.align		4
.L_19:
        /*0024*/ 	.byte	0x04, 0x11
        /*0026*/ 	.short	(.L_21 - .L_20)
	.align		4
.L_20:
        /*0028*/ 	.word	index@($__internal_1_$__cuda_sm10x_tcgen05_guardrail_trap_phase_invalid_during_alloc)
        /*002c*/ 	.word	0x00000000


	//----- nvinfo : EIATTR_FRAME_SIZE
	.align		4
.L_21:
        /*0030*/ 	.byte	0x04, 0x11
        /*0032*/ 	.short	(.L_23 - .L_22)
	.align		4
.L_22:
        /*0034*/ 	.word	index@($__internal_0_$__cuda_sm10x_tcgen05_guardrail_trap_col_being_dealloced_not_returned_by_alloc)
        /*0038*/ 	.word	0x00000000


	//----- nvinfo : EIATTR_FRAME_SIZE
	.align		4
.L_23:
        /*003c*/ 	.byte	0x04, 0x11
        /*003e*/ 	.short	(.L_25 - .L_24)
	.align		4
.L_24:
        /*0040*/ 	.word	index@(_ZN9deep_gemm24sm100_fp8_gemm_1d1d_implILN4cute4UMMA5MajorE0ELS3_0ELj0ELj7168ELj2048ELj128ELj192ELj128ELj1ELj128ELj128ELj128ELj4ELj128ELj128ELj1ELb0ELj140ELNS_8GemmTypeE0ELb0EN7cutlass10bfloat16_tENS_16EpilogueIdentityEEEvPijjj14CUtensorMap_stS9_S9_S9_S9_)
        /*0044*/ 	.word	0x00000000


	//----- nvinfo : EIATTR_MIN_STACK_SIZE
	.align		4
.L_25:
        /*0048*/ 	.byte	0x04, 0x12
        /*004a*/ 	.short	(.L_27 - .L_26)
	.align		4
.L_26:
        /*004c*/ 	.word	index@(_ZN9deep_gemm24sm100_fp8_gemm_1d1d_implILN4cute4UMMA5MajorE0ELS3_0ELj0ELj7168ELj2048ELj128ELj192ELj128ELj1ELj128ELj128ELj128ELj4ELj128ELj128ELj1ELb0ELj140ELNS_8GemmTypeE0ELb0EN7cutlass10bfloat16_tENS_16EpilogueIdentityEEEvPijjj14CUtensorMap_stS9_S9_S9_S9_)
        /*0050*/ 	.word	0x00000000
.L_27:


//--------------------- .nv.info._ZN9deep_gemm24sm100_fp8_gemm_1d1d_implILN4cute4UMMA5MajorE0ELS3_0ELj0ELj7168ELj2048ELj128ELj192ELj128ELj1ELj128ELj128ELj128ELj4ELj128ELj128ELj1ELb0ELj140ELNS_8GemmTypeE0ELb0EN7cutlass10bfloat16_tENS_16EpilogueIdentityEEEvPijjj14CUtensorMap_stS9_S9_S9_S9_ --------------------------
	.section	.nv.info._ZN9deep_gemm24sm100_fp8_gemm_1d1d_implILN4cute4UMMA5MajorE0ELS3_0ELj0ELj7168ELj2048ELj128ELj192ELj128ELj1ELj128ELj128ELj128ELj4ELj128ELj128ELj1ELb0ELj140ELNS_8GemmTypeE0ELb0EN7cutlass10bfloat16_tENS_16EpilogueIdentityEEEvPijjj14CUtensorMap_stS9_S9_S9_S9_,"",@"SHT_CUDA_INFO"
	.sectionflags	@""
	.align	4


	//----- nvinfo : EIATTR_CUDA_API_VERSION
	.align		4
        /*0000*/ 	.byte	0x04, 0x37
        /*0002*/ 	.short	(.L_29 - .L_28)
.L_28:
        /*0004*/ 	.word	0x00000081


	//----- nvinfo : EIATTR_KPARAM_INFO
	.align		4
.L_29:
        /*0008*/ 	.byte	0x04, 0x17
        /*000a*/ 	.short	(.L_31 - .L_30)
.L_30:
        /*000c*/ 	.word	0x00000000
        /*0010*/ 	.short	0x0008
        /*0012*/ 	.short	0x0240
        /*0014*/ 	.byte	0x00, 0xf0, 0x01, 0x02


	//----- nvinfo : EIATTR_KPARAM_INFO
	.align		4
.L_31:
        /*0018*/ 	.byte	0x04, 0x17
        /*001a*/ 	.short	(.L_33 - .L_32)
.L_32:
        /*001c*/ 	.word	0x00000000
        /*0020*/ 	.short	0x0007
        /*0022*/ 	.short	0x01c0
        /*0024*/ 	.byte	0x00, 0xf0, 0x01, 0x02


	//----- nvinfo : EIATTR_KPARAM_INFO
	.align		4
.L_33:
        /*0028*/ 	.byte	0x04, 0x17
        /*002a*/ 	.short	(.L_35 - .L_34)
.L_34:
        /*002c*/ 	.word	0x00000000
        /*0030*/ 	.short	0x0006
        /*0032*/ 	.short	0x0140
        /*0034*/ 	.byte	0x00, 0xf0, 0x01, 0x02


	//----- nvinfo : EIATTR_KPARAM_INFO
	.align		4
.L_35:
        /*0038*/ 	.byte	0x04, 0x17
        /*003a*/ 	.short	(.L_37 - .L_36)
.L_36:
        /*003c*/ 	.word	0x00000000
        /*0040*/ 	.short	0x0005
        /*0042*/ 	.short	0x00c0
        /*0044*/ 	.byte	0x00, 0xf0, 0x01, 0x02


	//----- nvinfo : EIATTR_KPARAM_INFO
	.align		4
.L_37:
        /*0048*/ 	.byte	0x04, 0x17
        /*004a*/ 	.short	(.L_39 - .L_38)
.L_38:
        /*004c*/ 	.word	0x00000000
        /*0050*/ 	.short	0x0004
        /*0052*/ 	.short	0x0040
        /*0054*/ 	.byte	0x00, 0xf0, 0x01, 0x02


	//----- nvinfo : EIATTR_KPARAM_INFO
	.align		4
.L_39:
        /*0058*/ 	.byte	0x04, 0x17
        /*005a*/ 	.short	(.L_41 - .L_40)
.L_40:
        /*005c*/ 	.word	0x00000000
        /*0060*/ 	.short	0x0003
        /*0062*/ 	.short	0x0010
        /*0064*/ 	.byte	0x00, 0xf0, 0x11, 0x00


	//----- nvinfo : EIATTR_KPARAM_INFO
	.align		4
.L_41:
        /*0068*/ 	.byte	0x04, 0x17
        /*006a*/ 	.short	(.L_43 - .L_42)
.L_42:
        /*006c*/ 	.word	0x00000000
        /*0070*/ 	.short	0x0002
        /*0072*/ 	.short	0x000c
        /*0074*/ 	.byte	0x00, 0xf0, 0x11, 0x00


	//----- nvinfo : EIATTR_KPARAM_INFO
	.align		4
.L_43:
        /*0078*/ 	.byte	0x04, 0x17
        /*007a*/ 	.short	(.L_45 - .L_44)
.L_44:
        /*007c*/ 	.word	0x00000000
        /*0080*/ 	.short	0x0001
        /*0082*/ 	.short	0x0008
        /*0084*/ 	.byte	0x00, 0xf0, 0x11, 0x00


	//----- nvinfo : EIATTR_KPARAM_INFO
	.align		4
.L_45:
        /*0088*/ 	.byte	0x04, 0x17
        /*008a*/ 	.short	(.L_47 - .L_46)
.L_46:
        /*008c*/ 	.word	0x00000000
        /*0090*/ 	.short	0x0000
        /*0092*/ 	.short	0x0000
        /*0094*/ 	.byte	0x00, 0xf5, 0x21, 0x00


	//----- nvinfo : EIATTR_AT_ENTRY_FRAGMENTS
	.align		4
.L_47:
        /*0098*/ 	.byte	0x04, 0x4f
        /*009a*/ 	.short	(.L_49 - .L_48)


	//   ....[0]....
.L_48:
        /*009c*/ 	.word	0x00000004


	//----- nvinfo : EIATTR_RESERVED_SMEM_USED
	.align		4
.L_49:
        /*00a0*/ 	.byte	0x01, 0x41
	.zero		2


	//----- nvinfo : EIATTR_SPARSE_MMA_MASK
	.align		4
        /*00a4*/ 	.byte	0x03, 0x50
        /*00a6*/ 	.short	0x0000


	//----- nvinfo : EIATTR_TCGEN05_1CTA_USED
	.align		4
        /*00a8*/ 	.byte	0x01, 0x51
	.zero		2


	//----- nvinfo : EIATTR_MAXREG_COUNT
	.align		4
        /*00ac*/ 	.byte	0x03, 0x1b
        /*00ae*/ 	.short	0x00ff


	//----- nvinfo : EIATTR_NUM_BARRIERS
	.align		4
        /*00b0*/ 	.byte	0x02, 0x4c
        /*00b2*/ 	.byte	0x09
	.zero		1


	//----- nvinfo : EIATTR_INT_WARP_WIDE_INSTR_OFFSETS
	.align		4
        /*00b4*/ 	.byte	0x04, 0x31
        /*00b6*/ 	.short	(.L_51 - .L_50)


	//   ....[0]....
.L_50:
        /*00b8*/ 	.word	0x00004ba0


	//   ....[1]....
        /*00bc*/ 	.word	0x00004bc0


	//----- nvinfo : EIATTR_COOP_GROUP_MASK_REGIDS
	.align		4
.L_51:
        /*00c0*/ 	.byte	0x04, 0x29
        /*00c2*/ 	.short	(.L_53 - .L_52)


	//   ....[0]....
.L_52:
        /*00c4*/ 	.word	0xffffffff


	//   ....[1]....
        /*00c8*/ 	.word	0xffffffff


	//   ....[2]....
        /*00cc*/ 	.word	0xffffffff


	//   ....[3]....
        /*00d0*/ 	.word	0xffffffff


	//   ....[4]....
        /*00d4*/ 	.word	0xffffffff


	//   ....[5]....
        /*00d8*/ 	.word	0xffffffff


	//   ....[6]....
        /*00dc*/ 	.word	0xffffffff


	//   ....[7]....
        /*00e0*/ 	.word	0xffffffff


	//   ....[8]....
        /*00e4*/ 	.word	0xffffffff


	//   ....[9]....
        /*00e8*/ 	.word	0xffffffff


	//   ....[10]....
        /*00ec*/ 	.word	0xffffffff


	//   ....[11]....
        /*00f0*/ 	.word	0xffffffff


	//   ....[12]....
        /*00f4*/ 	.word	0xffffffff


	//   ....[13]....
        /*00f8*/ 	.word	0xffffffff


	//----- nvinfo : EIATTR_COOP_GROUP_INSTR_OFFSETS
	.align		4
.L_53:
        /*00fc*/ 	.byte	0x04, 0x28
        /*00fe*/ 	.short	(.L_55 - .L_54)


	//   ....[0]....
.L_54:
        /*0100*/ 	.word	0x00000030


	//   ....[1]....
        /*0104*/ 	.word	0x00000470


	//   ....[2]....
        /*0108*/ 	.word	0x00000730


	//   ....[3]....
        /*010c*/ 	.word	0x00000b50


	//   ....[4]....
        /*0110*/ 	.word	0x00000c20


	//   ....[5]....
        /*0114*/ 	.word	0x00000ce0


	//   ....[6]....
        /*0118*/ 	.word	0x00001310


	//   ....[7]....
        /*011c*/ 	.word	0x00001330


	//   ....[8]....
        /*0120*/ 	.word	0x00001350


	//   ....[9]....
        /*0124*/ 	.word	0x000015a0


	//   ....[10]....
        /*0128*/ 	.word	0x000015d0


	//   ....[11]....
        /*012c*/ 	.word	0x000015f0


	//   ....[12]....
        /*0130*/ 	.word	0x00004ac0


	//   ....[13]....
        /*0134*/ 	.word	0x00004c80


	//----- nvinfo : EIATTR_VRC_CTA_INIT_COUNT
	.align		4
.L_55:
        /*0138*/ 	.byte	0x02, 0x4a
        /*013a*/ 	.byte	0x80
	.zero		1


	//----- nvinfo : EIATTR_MBARRIER_INSTR_OFFSETS
	.align		4
        /*013c*/ 	.byte	0x04, 0x39
        /*013e*/ 	.short	(.L_57 - .L_56)


	//   ....[0]....
.L_56:
        /*0140*/ 	.word	0x00000330
        /*0144*/ 	.word	0x000000ff
        /*0148*/ 	.word	0x00031800
        /*014c*/ 	.short	0x0100
        /*014e*/ 	.byte	0x05
	.zero		1


	//   ....[1]....
        /*0150*/ 	.word	0x00000340
        /*0154*/ 	.word	0x000000ff
        /*0158*/ 	.word	0x00031820
        /*015c*/ 	.short	0x0100
        /*015e*/ 	.byte	0x05
	.zero		1


	//   ....[2]....
        /*0160*/ 	.word	0x00000350
        /*0164*/ 	.word	0x000000ff
        /*0168*/ 	.word	0x00031840
        /*016c*/ 	.short	0x0100
        /*016e*/ 	.byte	0x05
	.zero		1


	//   ....[3]....
        /*0170*/ 	.word	0x00000360
        /*0174*/ 	.word	0x000000ff
        /*0178*/ 	.word	0x00031808
        /*017c*/ 	.short	0x0100
        /*017e*/ 	.byte	0x05
	.zero		1


	//   ....[4]....
        /*0180*/ 	.word	0x00000370
        /*0184*/ 	.word	0x000000ff
        /*0188*/ 	.word	0x00031828
        /*018c*/ 	.short	0x0100
        /*018e*/ 	.byte	0x05
	.zero		1


	//   ....[5]....
        /*0190*/ 	.word	0x00000380
        /*0194*/ 	.word	0x000000ff
        /*0198*/ 	.word	0x00031848
        /*019c*/ 	.short	0x0100
        /*019e*/ 	.byte	0x05
	.zero		1


	//   ....[6]....
        /*01a0*/ 	.word	0x00000390
        /*01a4*/ 	.word	0x000000ff
        /*01a8*/ 	.word	0x00031810
        /*01ac*/ 	.short	0x0100
        /*01ae*/ 	.byte	0x05
	.zero		1


	//   ....[7]....
        /*01b0*/ 	.word	0x000003a0
        /*01b4*/ 	.word	0x000000ff
        /*01b8*/ 	.word	0x00031830
        /*01bc*/ 	.short	0x0100
        /*01be*/ 	.byte	0x05
	.zero		1


	//   ....[8]....
        /*01c0*/ 	.word	0x000003b0
        /*01c4*/ 	.word	0x000000ff
        /*01c8*/ 	.word	0x00031850
        /*01cc*/ 	.short	0x0100
        /*01ce*/ 	.byte	0x05
	.zero		1


	//   ....[9]....
        /*01d0*/ 	.word	0x000003c0
        /*01d4*/ 	.word	0x000000ff
        /*01d8*/ 	.word	0x00031818
        /*01dc*/ 	.short	0x0100
        /*01de*/ 	.byte	0x05
	.zero		1


	//   ....[10]....
        /*01e0*/ 	.word	0x000003d0
        /*01e4*/ 	.word	0x000000ff
        /*01e8*/ 	.word	0x00031838
        /*01ec*/ 	.short	0x0100
        /*01ee*/ 	.byte	0x05
	.zero		1


	//   ....[11]....
        /*01f0*/ 	.word	0x000003e0
        /*01f4*/ 	.word	0x000000ff
        /*01f8*/ 	.word	0x00031858
        /*01fc*/ 	.short	0x0100
        /*01fe*/ 	.byte	0x05
	.zero		1


	//   ....[12]....
        /*0200*/ 	.word	0x000003f0
        /*0204*/ 	.word	0x000000ff
        /*0208*/ 	.word	0x00031860
        /*020c*/ 	.short	0x0100
        /*020e*/ 	.byte	0x05
	.zero		1


	//   ....[13]....
        /*0210*/ 	.word	0x00000400
        /*0214*/ 	.word	0x000000ff
        /*0218*/ 	.word	0x00031870
        /*021c*/ 	.short	0x0100
        /*021e*/ 	.byte	0x05
	.zero		1


	//   ....[14]....
        /*0220*/ 	.word	0x00000410
        /*0224*/ 	.word	0x000000ff
        /*0228*/ 	.word	0x00031868
        /*022c*/ 	.short	0x0100
        /*022e*/ 	.byte	0x05
	.zero		1


	//   ....[15]....
        /*0230*/ 	.word	0x00000420
        /*0234*/ 	.word	0x000000ff
        /*0238*/ 	.word	0x00031878
        /*023c*/ 	.short	0x0100
        /*023e*/ 	.byte	0x05
	.zero		1


	//   ....[16]....
        /*0240*/ 	.word	0x00000a30
        /*0244*/ 	.word	0x00000002
        /*0248*/ 	.word	0x00031800
        /*024c*/ 	.short	0x010a
        /*024e*/ 	.byte	0xff
	.zero		1


	//   ....[17]....
        /*0250*/ 	.word	0x00000dd0
        /*0254*/ 	.word	0x00000002
        /*0258*/ 	.word	0x00000000
        /*025c*/ 	.short	0x0101
        /*025e*/ 	.byte	0xff
	.zero		1


	//   ....[18]....
        /*0260*/ 	.word	0x00001100
        /*0264*/ 	.word	0x00000000
        /*0268*/ 	.word	0x00031870
        /*026c*/ 	.short	0x010a
        /*026e*/ 	.byte	0x08
	.zero		1


	//   ....[19]....
        /*0270*/ 	.word	0x000011a0
        /*0274*/ 	.word	0x000000ff
        /*0278*/ 	.word	0x00031840
        /*027c*/ 	.short	0x010a
        /*027e*/ 	.byte	0x0d
	.zero		1


	//   ....[20]....
        /*0280*/ 	.word	0x00001570
        /*0284*/ 	.word	0x000000ff
        /*0288*/ 	.word	0x00031840
        /*028c*/ 	.short	0x010a
        /*028e*/ 	.byte	0x09
	.zero		1


	//   ....[21]....
        /*0290*/ 	.word	0x00001b40
        /*0294*/ 	.word	0x00000000
        /*0298*/ 	.word	0x00031820
        /*029c*/ 	.short	0x010a
        /*029e*/ 	.byte	0xff
	.zero		1


	//   ....[22]....
        /*02a0*/ 	.word	0x00001ee0
        /*02a4*/ 	.word	0x00000000
        /*02a8*/ 	.word	0x00031828
        /*02ac*/ 	.short	0x010a
        /*02ae*/ 	.byte	0xff
	.zero		1


	//   ....[23]....
        /*02b0*/ 	.word	0x00002050
        /*02b4*/ 	.word	0x00000000
        /*02b8*/ 	.word	0x00031830
        /*02bc*/ 	.short	0x010a
        /*02be*/ 	.byte	0xff
	.zero		1


	//   ....[24]....
        /*02c0*/ 	.word	0x000021b0
        /*02c4*/ 	.word	0x00000000
        /*02c8*/ 	.word	0x00031838
        /*02cc*/ 	.short	0x010a
        /*02ce*/ 	.byte	0xff
	.zero		1


	//   ....[25]....
        /*02d0*/ 	.word	0x000022e0
        /*02d4*/ 	.word	0x00000000
        /*02d8*/ 	.word	0x00031820
        /*02dc*/ 	.short	0x010a
        /*02de*/ 	.byte	0xff
	.zero		1


	//   ....[26]....
        /*02e0*/ 	.word	0x000024f0
        /*02e4*/ 	.word	0x00000000
        /*02e8*/ 	.word	0x00031828
        /*02ec*/ 	.short	0x010a
        /*02ee*/ 	.byte	0xff
	.zero		1


	//   ....[27]....
        /*02f0*/ 	.word	0x00002620
        /*02f4*/ 	.word	0x00000000
        /*02f8*/ 	.word	0x00031830
        /*02fc*/ 	.short	0x010a
        /*02fe*/ 	.byte	0xff
	.zero		1


	//   ....[28]....
        /*0300*/ 	.word	0x00002750
        /*0304*/ 	.word	0x00000000
        /*0308*/ 	.word	0x00031838
        /*030c*/ 	.short	0x010a
        /*030e*/ 	.byte	0xff
	.zero		1


	//   ....[29]....
        /*0310*/ 	.word	0x00002880
        /*0314*/ 	.word	0x00000000
        /*0318*/ 	.word	0x00031820
        /*031c*/ 	.short	0x010a
        /*031e*/ 	.byte	0xff
	.zero		1


	//   ....[30]....
        /*0320*/ 	.word	0x00002a90
        /*0324*/ 	.word	0x00000000
        /*0328*/ 	.word	0x00031828
        /*032c*/ 	.short	0x010a
        /*032e*/ 	.byte	0xff
	.zero		1


	//   ....[31]....
        /*0330*/ 	.word	0x00002bc0
        /*0334*/ 	.word	0x00000000
        /*0338*/ 	.word	0x00031830
        /*033c*/ 	.short	0x010a
        /*033e*/ 	.byte	0xff
	.zero		1


	//   ....[32]....
        /*0340*/ 	.word	0x00002cf0
        /*0344*/ 	.word	0x00000000
        /*0348*/ 	.word	0x00031838
        /*034c*/ 	.short	0x010a
        /*034e*/ 	.byte	0xff
	.zero		1


	//   ....[33]....
        /*0350*/ 	.word	0x00002e20
        /*0354*/ 	.word	0x00000000
        /*0358*/ 	.word	0x00031820
        /*035c*/ 	.short	0x010a
        /*035e*/ 	.byte	0xff
	.zero		1


	//   ....[34]....
        /*0360*/ 	.word	0x00003030
        /*0364*/ 	.word	0x00000000
        /*0368*/ 	.word	0x00031828
        /*036c*/ 	.short	0x010a
        /*036e*/ 	.byte	0xff
	.zero		1


	//   ....[35]....
        /*0370*/ 	.word	0x00003160
        /*0374*/ 	.word	0x00000000
        /*0378*/ 	.word	0x00031830
        /*037c*/ 	.short	0x010a
        /*037e*/ 	.byte	0xff
	.zero		1


	//   ....[36]....
        /*0380*/ 	.word	0x00003290
        /*0384*/ 	.word	0x00000000
        /*0388*/ 	.word	0x00031838
        /*038c*/ 	.short	0x010a
        /*038e*/ 	.byte	0xff
	.zero		1


	//   ....[37]....
        /*0390*/ 	.word	0x000037f0
        /*0394*/ 	.word	0x00000002
        /*0398*/ 	.word	0x00031860
        /*039c*/ 	.short	0x010a
        /*039e*/ 	.byte	0xff
	.zero		1


	//   ....[38]....
        /*03a0*/ 	.word	0x00004920
        /*03a4*/ 	.word	0x00000002
        /*03a8*/ 	.word	0x00000000
        /*03ac*/ 	.short	0x0101
        /*03ae*/ 	.byte	0xff
	.zero		1


	//   ....[39]....
        /*03b0*/ 	.word	0x00004cb0
        /*03b4*/ 	.word	0x00000002
        /*03b8*/ 	.word	0x00031800
        /*03bc*/ 	.short	0x010a
        /*03be*/ 	.byte	0xff
	.zero		1


	//   ....[40]....
        /*03c0*/ 	.word	0x00004d30
        /*03c4*/ 	.word	0x00000000
        /*03c8*/ 	.word	0x00031870
        /*03cc*/ 	.short	0x010a
        /*03ce*/ 	.byte	0xff
	.zero		1


	//   ....[41]....
        /*03d0*/ 	.word	0x00004da0
        /*03d4*/ 	.word	0x00000002
        /*03d8*/ 	.word	0x00031840
        /*03dc*/ 	.short	0x010a
        /*03de*/ 	.byte	0xff
	.zero		1


	//   ....[42]....
        /*03e0*/ 	.word	0x00004e10
        /*03e4*/ 	.word	0x00000002
        /*03e8*/ 	.word	0x00031840
        /*03ec*/ 	.short	0x010a
        /*03ee*/ 	.byte	0xff
	.zero		1


	//   ....[43]....
        /*03f0*/ 	.word	0x00004e80
        /*03f4*/ 	.word	0x00000000
        /*03f8*/ 	.word	0x00031820
        /*03fc*/ 	.short	0x010a
        /*03fe*/ 	.byte	0xff
	.zero		1


	//   ....[44]....
        /*0400*/ 	.word	0x00004ef0
        /*0404*/ 	.word	0x00000000
        /*0408*/ 	.word	0x00031828
        /*040c*/ 	.short	0x010a
        /*040e*/ 	.byte	0xff
	.zero		1


	//   ....[45]....
        /*0410*/ 	.word	0x00004f60
        /*0414*/ 	.word	0x00000000
        /*0418*/ 	.word	0x00031830
        /*041c*/ 	.short	0x010a
        /*041e*/ 	.byte	0xff
	.zero		1


	//   ....[46]....
        /*0420*/ 	.word	0x00004fd0
        /*0424*/ 	.word	0x00000000
        /*0428*/ 	.word	0x00031838
        /*042c*/ 	.short	0x010a
        /*042e*/ 	.byte	0xff
	.zero		1


	//   ....[47]....
        /*0430*/ 	.word	0x00005020
        /*0434*/ 	.word	0x00000000
        /*0438*/ 	.word	0x00031820
        /*043c*/ 	.short	0x010a
        /*043e*/ 	.byte	0xff
	.zero		1


	//   ....[48]....
        /*0440*/ 	.word	0x00005070
        /*0444*/ 	.word	0x00000000
        /*0448*/ 	.word	0x00031828
        /*044c*/ 	.short	0x010a
        /*044e*/ 	.byte	0xff
	.zero		1


	//   ....[49]....
        /*0450*/ 	.word	0x000050c0
        /*0454*/ 	.word	0x00000000
        /*0458*/ 	.word	0x00031830
        /*045c*/ 	.short	0x010a
        /*045e*/ 	.byte	0xff
	.zero		1


	//   ....[50]....
        /*0460*/ 	.word	0x00005110
        /*0464*/ 	.word	0x00000000
        /*0468*/ 	.word	0x00031838
        /*046c*/ 	.short	0x010a
        /*046e*/ 	.byte	0xff
	.zero		1


	//   ....[51]....
        /*0470*/ 	.word	0x00005180
        /*0474*/ 	.word	0x00000000
        /*0478*/ 	.word	0x00031820
        /*047c*/ 	.short	0x010a
        /*047e*/ 	.byte	0xff
	.zero		1


	//   ....[52]....
        /*0480*/ 	.word	0x000051f0
        /*0484*/ 	.word	0x00000000
        /*0488*/ 	.word	0x00031828
        /*048c*/ 	.short	0x010a
        /*048e*/ 	.byte	0xff
	.zero		1


	//   ....[53]....
        /*0490*/ 	.word	0x00005260
        /*0494*/ 	.word	0x00000000
        /*0498*/ 	.word	0x00031830
        /*049c*/ 	.short	0x010a
        /*049e*/ 	.byte	0xff
	.zero		1


	//   ....[54]....
        /*04a0*/ 	.word	0x000052d0
        /*04a4*/ 	.word	0x00000000
        /*04a8*/ 	.word	0x00031838
        /*04ac*/ 	.short	0x010a
        /*04ae*/ 	.byte	0xff
	.zero		1


	//   ....[55]....
        /*04b0*/ 	.word	0x00005320
        /*04b4*/ 	.word	0x00000000
        /*04b8*/ 	.word	0x00031820
        /*04bc*/ 	.short	0x010a
        /*04be*/ 	.byte	0xff
	.zero		1


	//   ....[56]....
        /*04c0*/ 	.word	0x00005370
        /*04c4*/ 	.word	0x00000000
        /*04c8*/ 	.word	0x00031828
        /*04cc*/ 	.short	0x010a
        /*04ce*/ 	.byte	0xff
	.zero		1


	//   ....[57]....
        /*04d0*/ 	.word	0x000053c0
        /*04d4*/ 	.word	0x00000000
        /*04d8*/ 	.word	0x00031830
        /*04dc*/ 	.short	0x010a
        /*04de*/ 	.byte	0xff
	.zero		1


	//   ....[58]....
        /*04e0*/ 	.word	0x00005410
        /*04e4*/ 	.word	0x00000000
        /*04e8*/ 	.word	0x00031838
        /*04ec*/ 	.short	0x010a
        /*04ee*/ 	.byte	0xff
	.zero		1


	//   ....[59]....
        /*04f0*/ 	.word	0x00005470
        /*04f4*/ 	.word	0x00000002
        /*04f8*/ 	.word	0x00031860
        /*04fc*/ 	.short	0x010a
        /*04fe*/ 	.byte	0xff
	.zero		1


	//----- nvinfo : EIATTR_NUM_MBARRIERS
	.align		4
.L_57:
        /*0500*/ 	.byte	0x03, 0x38
        /*0502*/ 	.short	0x0010


	//----- nvinfo : EIATTR_EXIT_INSTR_OFFSETS
	.align		4
        /*0504*/ 	.byte	0x04, 0x1c
        /*0506*/ 	.short	(.L_59 - .L_58)


	//   ....[0]....
.L_58:
        /*0508*/ 	.word	0x00000830


	//   ....[1]....
        /*050c*/ 	.word	0x00000e20


	//   ....[2]....
        /*0510*/ 	.word	0x00000ef0


	//   ....[3]....
        /*0514*/ 	.word	0x000018f0


	//   ....[4]....
        /*0518*/ 	.word	0x00001960


	//   ....[5]....
        /*051c*/ 	.word	0x000033e0


	//   ....[6]....
        /*0520*/ 	.word	0x00003440


	//   ....[7]....
        /*0524*/ 	.word	0x00004aa0


	//   ....[8]....
        /*0528*/ 	.word	0x00004c90


	//----- nvinfo : EIATTR_MAX_THREADS
	.align		4
.L_59:
        /*052c*/ 	.byte	0x04, 0x05
        /*052e*/ 	.short	(.L_61 - .L_60)
.L_60:
        /*0530*/ 	.word	0x00000100
        /*0534*/ 	.word	0x00000001
        /*0538*/ 	.word	0x00000001


	//----- nvinfo : EIATTR_CRS_STACK_SIZE
	.align		4
.L_61:
        /*053c*/ 	.byte	0x04, 0x1e
        /*053e*/ 	.short	(.L_63 - .L_62)
.L_62:
        /*0540*/ 	.word	0x00000000


	//----- nvinfo : EIATTR_CBANK_PARAM_SIZE
	.align		4
.L_63:
        /*0544*/ 	.byte	0x03, 0x19
        /*0546*/ 	.short	0x02c0


	//----- nvinfo : EIATTR_PARAM_CBANK
	.align		4
        /*0548*/ 	.byte	0x04, 0x0a
        /*054a*/ 	.short	(.L_65 - .L_64)
	.align		4
.L_64:
        /*054c*/ 	.word	index@(.nv.constant0._ZN9deep_gemm24sm100_fp8_gemm_1d1d_implILN4cute4UMMA5MajorE0ELS3_0ELj0ELj7168ELj2048ELj128ELj192ELj128ELj1ELj128ELj128ELj128ELj4ELj128ELj128ELj1ELb0ELj140ELNS_8GemmTypeE0ELb0EN7cutlass10bfloat16_tENS_16EpilogueIdentityEEEvPijjj14CUtensorMap_stS9_S9_S9_S9_)
        /*0550*/ 	.short	0x0380
        /*0552*/ 	.short	0x02c0


	//----- nvinfo : EIATTR_SW_WAR
	.align		4
.L_65:
        /*0554*/ 	.byte	0x04, 0x36
        /*0556*/ 	.short	(.L_67 - .L_66)
.L_66:
        /*0558*/ 	.word	0x00000008
.L_67:


//--------------------- .nv.compat                --------------------------
	.section	.nv.compat,"",@"SHT_CUDA_COMPAT_INFO"
	.align	4
        /*0000*/ 	.byte	0x02, 0x02, 0x02, 0x00, 0x02, 0x05, 0x05, 0x00, 0x02, 0x03, 0x01, 0x00, 0x02, 0x06, 0x01, 0x00


//--------------------- .nv.callgraph             --------------------------
	.section	.nv.callgraph,"",@"SHT_CUDA_CALLGRAPH"
	.align	4
	.sectionentsize	8
	.align		4
        /*0000*/ 	.word	0x00000000
	.align		4
        /*0004*/ 	.word	0xffffffff
	.align		4
        /*0008*/ 	.word	0x00000000
	.align		4
        /*000c*/ 	.word	0xfffffffe
	.align		4
        /*0010*/ 	.word	0x00000000
	.align		4
        /*0014*/ 	.word	0xfffffffd
	.align		4
        /*0018*/ 	.word	0x00000000
	.align		4
        /*001c*/ 	.word	0xfffffffc


//--------------------- .nv.constant4             --------------------------
	.section	.nv.constant4,"a",@progbits
	.align	8
	.align		8
.nv.constant4:
        /*0000*/ 	.dword	_ZN47_INTERNAL_09346ce2_9_kernel_cu_472f13ea_28973244cuda3std3__45__cpo5beginE
	.align		8
        /*0008*/ 	.dword	_ZN47_INTERNAL_09346ce2_9_kernel_cu_472f13ea_28973244cuda3std3__45__cpo3endE
	.align		8
        /*0010*/ 	.dword	_ZN47_INTERNAL_09346ce2_9_kernel_cu_472f13ea_28973244cuda3std3__45__cpo6cbeginE
	.align		8
        /*0018*/ 	.dword	_ZN47_INTERNAL_09346ce2_9_kernel_cu_472f13ea_28973244cuda3std3__45__cpo4cendE
	.align		8
        /*0020*/ 	.dword	_ZN47_INTERNAL_09346ce2_9_kernel_cu_472f13ea_28973244cuda3std3__449_GLOBAL__N__09346ce2_9_kernel_cu_472f13ea_28973246ignoreE
	.align		8
        /*0028*/ 	.dword	_ZN47_INTERNAL_09346ce2_9_kernel_cu_472f13ea_28973244cuda3std3__419piecewise_constructE
	.align		8
        /*0030*/ 	.dword	_ZN47_INTERNAL_09346ce2_9_kernel_cu_472f13ea_28973244cuda3std3__48in_placeE
	.align		8
        /*0038*/ 	.dword	_ZN47_INTERNAL_09346ce2_9_kernel_cu_472f13ea_28973244cuda3std6ranges3__45__cpo4swapE
	.align		8
        /*0040*/ 	.dword	_ZN47_INTERNAL_09346ce2_9_kernel_cu_472f13ea_28973244cuda3std6ranges3__45__cpo9iter_moveE
	.align		8
        /*0048*/ 	.dword	_ZN47_INTERNAL_09346ce2_9_kernel_cu_472f13ea_28973244cute7productE
	.align		8
        /*0050*/ 	.dword	_ZN47_INTERNAL_09346ce2_9_kernel_cu_472f13ea_28973244cute1_E


//--------------------- .text._ZN9deep_gemm24sm100_fp8_gemm_1d1d_implILN4cute4UMMA5MajorE0ELS3_0ELj0ELj7168ELj2048ELj128ELj192ELj128ELj1ELj128ELj128ELj128ELj4ELj128ELj128ELj1ELb0ELj140ELNS_8GemmTypeE0ELb0EN7cutlass10bfloat16_tENS_16EpilogueIdentityEEEvPijjj14CUtensorMap_stS9_S9_S9_S9_ --------------------------
	.section	.text._ZN9deep_gemm24sm100_fp8_gemm_1d1d_implILN4cute4UMMA5MajorE0ELS3_0ELj0ELj7168ELj2048ELj128ELj192ELj128ELj1ELj128ELj128ELj128ELj4ELj128ELj128ELj1ELb0ELj140ELNS_8GemmTypeE0ELb0EN7cutlass10bfloat16_tENS_16EpilogueIdentityEEEvPijjj14CUtensorMap_stS9_S9_S9_S9_,"ax",@progbits
	.align	128
        .global         _ZN9deep_gemm24sm100_fp8_gemm_1d1d_implILN4cute4UMMA5MajorE0ELS3_0ELj0ELj7168ELj2048ELj128ELj192ELj128ELj1ELj128ELj128ELj128ELj4ELj128ELj128ELj1ELb0ELj140ELNS_8GemmTypeE0ELb0EN7cutlass10bfloat16_tENS_16EpilogueIdentityEEEvPijjj14CUtensorMap_stS9_S9_S9_S9_
        .type           _ZN9deep_gemm24sm100_fp8_gemm_1d1d_implILN4cute4UMMA5MajorE0ELS3_0ELj0ELj7168ELj2048ELj128ELj192ELj128ELj1ELj128ELj128ELj128ELj4ELj128ELj128ELj1ELb0ELj140ELNS_8GemmTypeE0ELb0EN7cutlass10bfloat16_tENS_16EpilogueIdentityEEEvPijjj14CUtensorMap_stS9_S9_S9_S9_,@function
        .size           _ZN9deep_gemm24sm100_fp8_gemm_1d1d_implILN4cute4UMMA5MajorE0ELS3_0ELj0ELj7168ELj2048ELj128ELj192ELj128ELj1ELj128ELj128ELj128ELj4ELj128ELj128ELj1ELb0ELj140ELNS_8GemmTypeE0ELb0EN7cutlass10bfloat16_tENS_16EpilogueIdentityEEEvPijjj14CUtensorMap_stS9_S9_S9_S9_,(.L_x_88 - _ZN9deep_gemm24sm100_fp8_gemm_1d1d_implILN4cute4UMMA5MajorE0ELS3_0ELj0ELj7168ELj2048ELj128ELj192ELj128ELj1ELj128ELj128ELj128ELj4ELj128ELj128ELj1ELb0ELj140ELNS_8GemmTypeE0ELb0EN7cutlass10bfloat16_tENS_16EpilogueIdentityEEEvPijjj14CUtensorMap_stS9_S9_S9_S9_)
        .other          _ZN9deep_gemm24sm100_fp8_gemm_1d1d_implILN4cute4UMMA5MajorE0ELS3_0ELj0ELj7168ELj2048ELj128ELj192ELj128ELj1ELj128ELj128ELj128ELj4ELj128ELj128ELj1ELb0ELj140ELNS_8GemmTypeE0ELb0EN7cutlass10bfloat16_tENS_16EpilogueIdentityEEEvPijjj14CUtensorMap_stS9_S9_S9_S9_,@"STO_CUDA_ENTRY STV_DEFAULT"
_ZN9deep_gemm24sm100_fp8_gemm_1d1d_implILN4cute4UMMA5MajorE0ELS3_0ELj0ELj7168ELj2048ELj128ELj192ELj128ELj1ELj128ELj128ELj128ELj4ELj128ELj128ELj1ELb0ELj140ELNS_8GemmTypeE0ELb0EN7cutlass10bfloat16_tENS_16EpilogueIdentityEEEvPijjj14CUtensorMap_stS9_S9_S9_S9_:
.text._ZN9deep_gemm24sm100_fp8_gemm_1d1d_implILN4cute4UMMA5MajorE0ELS3_0ELj0ELj7168ELj2048ELj128ELj192ELj128ELj1ELj128ELj128ELj128ELj4ELj128ELj128ELj1ELb0ELj140ELNS_8GemmTypeE0ELb0EN7cutlass10bfloat16_tENS_16EpilogueIdentityEEEvPijjj14CUtensorMap_stS9_S9_S9_S9_:
[----:B------:R-:W1:Y:S01]  /*0000*/  LDC R1, c[0x0][0x37c] ;  /* 0x0000df00ff017b82 */ /* 0x000e620000000800 */
[----:B------:R-:W2:Y:S02]  /*0010*/  S2R R0, SR_TID.X ;  /* 0x0000000000007919 */ /* 0x000ea40000002100 */
[----:B--2---:R-:W-:-:S05]  /*0020*/  SHF.R.U32.HI R0, RZ, 0x5, R0 ;  /* 0x00000005ff007819 */ /* 0x004fca0000011600 */
[----:B------:R-:W2:Y:S02]  /*0030*/  SHFL.IDX PT, R3, R0, RZ, 0x1f ;  /* 0x00001fff00037589 */ /* 0x000ea400000e0000 */
[----:B--2---:R-:W-:-:S13]  /*0040*/  ISETP.NE.AND P0, PT, R3, 0x2, PT ;  /* 0x000000020300780c */ /* 0x004fda0003f05270 */
[----:B-1----:R-:W-:Y:S05]  /*0050*/  @!P0 BRA `(.L_x_0) ;  /* 0x0000000400008947 */ /* 0x002fea0003800000 */
[----:B------:R-:W-:-:S13]  /*0060*/  ISETP.NE.AND P0, PT, R3, 0x1, PT ;  /* 0x000000010300780c */ /* 0x000fda0003f05270 */
[----:B------:R-:W-:Y:S05]  /*0070*/  @!P0 BRA `(.L_x_1) ;  /* 0x0000000000608947 */ /* 0x000fea0003800000 */
[----:B------:R-:W-:-:S13]  /*0080*/  ISETP.NE.AND P0, PT, R3, RZ, PT ;  /* 0x000000ff0300720c */ /* 0x000fda0003f05270 */
[----:B------:R-:W-:Y:S05]  /*0090*/  @P0 BRA `(.L_x_2) ;  /* 0x0000000400a80947 */ /* 0x000fea0003800000 */
[----:B------:R-:W-:Y:S01]  /*00a0*/  ELECT P0, URZ, PT ;  /* 0x0000000000ff782f */ /* 0x000fe20003800000 */
[----:B------:R-:W-:-:S12]  /*00b0*/  BSSY.RECONVERGENT B0, `(.L_x_3) ;  /* 0x0000013000007945 */ /* 0x000fd80003800200 */
[----:B------:R-:W-:Y:S05]  /*00c0*/  @!P0 BRA `(.L_x_4) ;  /* 0x0000000000448947 */ /* 0x000fea0003800000 */
[----:B------:R-:W1:Y:S02]  /*00d0*/  LDCU.64 UR4, c[0x0][0x348] ;  /* 0x00006900ff0477ac */ /* 0x000e640008000a00 */
[----:B-1----:R-:W-:Y:S02]  /*00e0*/  UIADD3 UR12, UP4, UPT, UR4, 0x40, URZ ;  /* 0x00000040040c7890 */ /* 0x002fe4000ff9e0ff */
[----:B------:R-:W-:Y:S02]  /*00f0*/  UIADD3 UR10, UP3, UPT, UR4, 0xc0, URZ ;  /* 0x000000c0040a7890 */ /* 0x000fe4000ff7e0ff */
[----:B------:R-:W-:Y:S02]  /*0100*/  UIADD3 UR8, UP2, UPT, UR4, 0x140, URZ ;  /* 0x0000014004087890 */ /* 0x000fe4000ff5e0ff */
[----:B------:R-:W-:Y:S02]  /*0110*/  UIADD3 UR6, UP1, UPT, UR4, 0x1c0, URZ ;  /* 0x000001c004067890 */ /* 0x000fe4000ff3e0ff */
[----:B------:R-:W-:-:S02]  /*0120*/  UIADD3 UR4, UP0, UPT, UR4, 0x240, URZ ;  /* 0x0000024004047890 */ /* 0x000fc4000ff1e0ff */
[----:B------:R-:W-:Y:S02]  /*0130*/  UIADD3.X UR13, UPT, UPT, URZ, UR5, URZ, UP4, !UPT ;  /* 0x00000005ff0d7290 */ /* 0x000fe4000a7fe4ff */
[----:B------:R-:W-:Y:S02]  /*0140*/  UIADD3.X UR11, UPT, UPT, URZ, UR5, URZ, UP3, !UPT ;  /* 0x00000005ff0b7290 */ /* 0x000fe40009ffe4ff */
[----:B------:R-:W-:Y:S02]  /*0150*/  UIADD3.X UR9, UPT, UPT, URZ, UR5, URZ, UP2, !UPT ;  /* 0x00000005ff097290 */ /* 0x000fe400097fe4ff */
[----:B------:R-:W-:Y:S02]  /*0160*/  UIADD3.X UR7, UPT, UPT, URZ, UR5, URZ, UP1, !UPT ;  /* 0x00000005ff077290 */ /* 0x000fe40008ffe4ff */
[----:B------:R-:W-:Y:S01]  /*0170*/  UIADD3.X UR5, UPT, UPT, URZ, UR5, URZ, UP0, !UPT ;  /* 0x00000005ff057290 */ /* 0x000fe200087fe4ff */
[----:B------:R1:W-:Y:S02]  /*0180*/  UTMACCTL.PF [UR12] ;  /* 0x000000000c0079b9 */ /* 0x0003e40008040000 */
[----:B------:R1:W-:Y:S02]  /*0190*/  UTMACCTL.PF [UR10] ;  /* 0x000000000a0079b9 */ /* 0x0003e40008040000 */
[----:B------:R1:W-:Y:S02]  /*01a0*/  UTMACCTL.PF [UR8] ;  /* 0x00000000080079b9 */ /* 0x0003e40008040000 */
[----:B------:R1:W-:Y:S02]  /*01b0*/  UTMACCTL.PF [UR6] ;  /* 0x00000000060079b9 */ /* 0x0003e40008040000 */
[----:B------:R1:W-:Y:S02]  /*01c0*/  UTMACCTL.PF [UR4] ;  /* 0x00000000040079b9 */ /* 0x0003e40008040000 */
[----:B-1----:R-:W-:Y:S01]  /*01d0*/  NOP ;  /* 0x0000000000007918 */ /* 0x002fe20000000000 */
.L_x_4:
[----:B------:R-:W-:Y:S05]  /*01e0*/  BSYNC.RECONVERGENT B0 ;  /* 0x0000000000007941 */ /* 0x000fea0003800200 */
.L_x_3:
[----:B------:R-:W-:Y:S05]  /*01f0*/  BRA `(.L_x_2) ;  /* 0x0000000400507947 */ /* 0x000fea0003800000 */
.L_x_1:
[----:B------:R-:W-:Y:S01]  /*0200*/  ELECT P0, URZ, PT ;  /* 0x0000000000ff782f */ /* 0x000fe20003800000 */
[----:B------:R-:W-:-:S12]  /*0210*/  BSSY.RECONVERGENT B0, `(.L_x_5) ;  /* 0x0000023000007945 */ /* 0x000fd80003800200 */
[----:B------:R-:W-:Y:S05]  /*0220*/  @!P0 BRA `(.L_x_6) ;  /* 0x0000000000848947 */ /* 0x000fea0003800000 */
[----:B------:R-:W1:Y:S01]  /*0230*/  S2UR UR5, SR_CgaCtaId ;  /* 0x00000000000579c3 */ /* 0x000e620000008800 */
[----:B------:R-:W-:Y:S01]  /*0240*/  UMOV UR7, 0x400 ;  /* 0x0000040000077882 */ /* 0x000fe20000000000 */
[----:B------:R-:W-:Y:S01]  /*0250*/  UMOV UR6, 0x1 ;  /* 0x0000000100067882 */ /* 0x000fe20000000000 */
[----:B------:R-:W-:Y:S02]  /*0260*/  UMOV UR4, 0x20 ;  /* 0x0000002000047882 */ /* 0x000fe40000000000 */
[----:B------:R-:W-:-:S04]  /*0270*/  UIADD3 UR8, UPT, UPT, -UR4, 0x100000, URZ ;  /* 0x0010000004087890 */ /* 0x000fc8000fffe1ff */
[----:B------:R-:W-:Y:S02]  /*0280*/  USHF.L.U32 UR9, UR8, 0xb, URZ ;  /* 0x0000000b08097899 */ /* 0x000fe400080006ff */
[----:B------:R-:W-:Y:S01]  /*0290*/  USHF.L.U32 UR8, UR8, 0x1, URZ ;  /* 0x0000000108087899 */ /* 0x000fe200080006ff */
[----:B------:R-:W-:Y:S02]  /*02a0*/  UMOV UR4, 0x80 ;  /* 0x0000008000047882 */ /* 0x000fe40000000000 */
[----:B------:R-:W-:-:S04]  /*02b0*/  UIADD3 UR10, UPT, UPT, -UR4, 0x100000, URZ ;  /* 0x00100000040a7890 */ /* 0x000fc8000fffe1ff */
[----:B------:R-:W-:Y:S02]  /*02c0*/  USHF.L.U32 UR11, UR10, 0xb, URZ ;  /* 0x0000000b0a0b7899 */ /* 0x000fe400080006ff */
[----:B------:R-:W-:Y:S02]  /*02d0*/  USHF.L.U32 UR10, UR10, 0x1, URZ ;  /* 0x000000010a0a7899 */ /* 0x000fe400080006ff */
[----:B-1----:R-:W-:Y:S02]  /*02e0*/  ULEA UR5, UR5, UR7, 0x18 ;  /* 0x0000000705057291 */ /* 0x002fe4000f8ec0ff */
[----:B------:R-:W-:-:S04]  /*02f0*/  UIADD3 UR6, UPT, UPT, -UR6, 0x100000, URZ ;  /* 0x0010000006067890 */ /* 0x000fc8000fffe1ff */
[----:B------:R-:W-:Y:S02]  /*0300*/  USHF.L.U32 UR7, UR6, 0xb, URZ ;  /* 0x0000000b06077899 */ /* 0x000fe400080006ff */
[----:B------:R-:W-:Y:S01]  /*0310*/  USHF.L.U32 UR6, UR6, 0x1, URZ ;  /* 0x0000000106067899 */ /* 0x000fe200080006ff */
[----:B------:R-:W1:Y:S11]  /*0320*/  FENCE.VIEW.ASYNC.S ;  /* 0x00000000000073c6 */ /* 0x000e760000000000 */
[----:B-1----:R1:W2:Y:S01]  /*0330*/  SYNCS.EXCH.64 URZ, [UR5+0x31800], UR6 ;  /* 0x0318000605ff75b2 */ /* 0x0022a20008000100 */
[----:B------:R1:W3:Y:S01]  /*0340*/  SYNCS.EXCH.64 URZ, [UR5+0x31820], UR6 ;  /* 0x0318200605ff75b2 */ /* 0x0002e20008000100 */
[----:B------:R1:W4:Y:S01]  /*0350*/  SYNCS.EXCH.64 URZ, [UR5+0x31840], UR8 ;  /* 0x0318400805ff75b2 */ /* 0x0003220008000100 */
[----:B------:R1:W5:Y:S01]  /*0360*/  SYNCS.EXCH.64 URZ, [UR5+0x31808], UR6 ;  /* 0x0318080605ff75b2 */ /* 0x0003620008000100 */
[----:B------:R1:W1:Y:S01]  /*0370*/  SYNCS.EXCH.64 URZ, [UR5+0x31828], UR6 ;  /* 0x0318280605ff75b2 */ /* 0x0002620008000100 */
        /* <DEDUP_REMOVED lines=11> */
[----:B------:R-:W-:Y:S01]  /*0430*/  NOP ;  /* 0x0000000000007918 */ /* 0x000fe20000000000 */
.L_x_6:
[----:B-1----:R-:W-:Y:S05]  /*0440*/  BSYNC.RECONVERGENT B0 ;  /* 0x0000000000007941 */ /* 0x002fea0003800200 */
.L_x_5:
[----:B------:R-:W-:Y:S05]  /*0450*/  BRA `(.L_x_2) ;  /* 0x0000000000b87947 */ /* 0x000fea0003800000 */
.L_x_0:
[----:B------:R-:W1:Y:S01]  /*0460*/  S2UR UR6, SR_CgaCtaId ;  /* 0x00000000000679c3 */ /* 0x000e620000008800 */
[----:B------:R-:W-:Y:S01]  /*0470*/  NOP ;  /* 0x0000000000007918 */ /* 0x000fe20000000000 */
[----:B------:R-:W-:Y:S01]  /*0480*/  UMOV UR4, 0x40 ;  /* 0x0000004000047882 */ /* 0x000fe20000000000 */
[----:B------:R-:W-:Y:S01]  /*0490*/  UMOV UR5, 0x400 ;  /* 0x0000040000057882 */ /* 0x000fe20000000000 */
[----:B-1----:R-:W-:Y:S02]  /*04a0*/  ULEA UR4, UR6, UR4, 0x18 ;  /* 0x0000000406047291 */ /* 0x002fe4000f8ec0ff */
[----:B------:R-:W-:-:S07]  /*04b0*/  ULEA UR5, UR6, UR5, 0x18 ;  /* 0x0000000506057291 */ /* 0x000fce000f8ec0ff */
[----:B------:R-:W1:Y:S02]  /*04c0*/  LDS.U8 R0, [UR4] ;  /* 0x00000004ff007984 */ /* 0x000e640008000000 */
[----:B-1----:R-:W-:-:S13]  /*04d0*/  ISETP.NE.AND P0, PT, R0, RZ, PT ;  /* 0x000000ff0000720c */ /* 0x002fda0003f05270 */
[----:B------:R-:W-:Y:S05]  /*04e0*/  @P0 BRA `(.L_x_7) ;  /* 0x00000000007c0947 */ /* 0x000fea0003800000 */
[----:B------:R-:W-:-:S13]  /*04f0*/  ELECT P0, URZ, PT ;  /* 0x0000000000ff782f */ /* 0x000fda0003800000 */
[----:B------:R-:W-:Y:S05]  /*0500*/  @!P0 BRA `(.L_x_8) ;  /* 0x0000000000848947 */ /* 0x000fea0003800000 */
[----:B------:R-:W-:Y:S01]  /*0510*/  UMOV UR4, 0x10 ;  /* 0x0000001000047882 */ /* 0x000fe20000000000 */
[----:B------:R-:W-:-:S04]  /*0520*/  IMAD.MOV.U32 R2, RZ, RZ, 0xffff ;  /* 0x0000ffffff027424 */ /* 0x000fc800078e00ff */
[----:B------:R-:W-:Y:S04]  /*0530*/  DEPBAR.LE SB1, 0x36 ;  /* 0x00009d800000791a */ /* 0x000fe80000000000 */
[----:B------:R-:W1:Y:S02]  /*0540*/  UTCATOMSWS.FIND_AND_SET.ALIGN UP0, UR4, UR4 ;  /* 0x00000004000475e3 */ /* 0x000e640008000800 */
[----:B-1----:R-:W-:Y:S01]  /*0550*/  PLOP3.LUT P0, PT, PT, PT, UP0, 0x80, 0x8 ;  /* 0x000000000008781c */ /* 0x002fe20003f0f008 */
[----:B------:R-:W-:-:S03]  /*0560*/  IMAD.U32 R5, RZ, RZ, UR4 ;  /* 0x00000004ff057e24 */ /* 0x000fc6000f8e00ff */
[----:B------:R-:W-:-:S04]  /*0570*/  SEL R0, RZ, 0xffffffff, !P0 ;  /* 0xffffffffff007807 */ /* 0x000fc80004000000 */
[----:B------:R-:W-:Y:S01]  /*0580*/  ISETP.NE.AND P0, PT, R0, RZ, PT ;  /* 0x000000ff0000720c */ /* 0x000fe20003f05270 */
[----:B------:R-:W-:-:S12]  /*0590*/  IMAD.MOV.U32 R0, RZ, RZ, 0x1 ;  /* 0x00000001ff007424 */ /* 0x000fd800078e00ff */
[----:B------:R-:W-:Y:S05]  /*05a0*/  @P0 BRA `(.L_x_9) ;  /* 0x0000000000240947 */ /* 0x000fea0003800000 */
.L_x_10:
[----:B------:R-:W-:Y:S05]  /*05b0*/  NANOSLEEP 0x64 ;  /* 0x000000640000795d */ /* 0x000fea0003800000 */
[----:B------:R-:W-:-:S05]  /*05c0*/  UMOV UR4, 0x10 ;  /* 0x0000001000047882 */ /* 0x000fca0000000000 */
[----:B------:R-:W-:Y:S04]  /*05d0*/  DEPBAR.LE SB1, 0x36 ;  /* 0x00009d800000791a */ /* 0x000fe80000000000 */
[----:B------:R-:W1:Y:S02]  /*05e0*/  UTCATOMSWS.FIND_AND_SET.ALIGN UP0, UR4, UR4 ;  /* 0x00000004000475e3 */ /* 0x000e640008000800 */
[----:B-1----:R-:W-:Y:S01]  /*05f0*/  PLOP3.LUT P0, PT, PT, PT, UP0, 0x80, 0x8 ;  /* 0x000000000008781c */ /* 0x002fe20003f0f008 */
[----:B------:R-:W-:-:S03]  /*0600*/  IMAD.U32 R5, RZ, RZ, UR4 ;  /* 0x00000004ff057e24 */ /* 0x000fc6000f8e00ff */
[----:B------:R-:W-:-:S04]  /*0610*/  SEL R4, RZ, 0xffffffff, !P0 ;  /* 0xffffffffff047807 */ /* 0x000fc80004000000 */
[----:B------:R-:W-:-:S13]  /*0620*/  ISETP.NE.AND P0, PT, R4, RZ, PT ;  /* 0x000000ff0400720c */ /* 0x000fda0003f05270 */
[----:B------:R-:W-:Y:S05]  /*0630*/  @!P0 BRA `(.L_x_10) ;  /* 0xfffffffc00dc8947 */ /* 0x000fea000383ffff */
.L_x_9:
[C---:B------:R-:W-:Y:S01]  /*0640*/  VIADD R4, R5.reuse, 0x10 ;  /* 0x0000001005047836 */ /* 0x040fe20000000000 */
[----:B------:R-:W-:Y:S01]  /*0650*/  UMOV UR4, 0x50 ;  /* 0x0000005000047882 */ /* 0x000fe20000000000 */
[----:B------:R-:W-:Y:S01]  /*0660*/  SHF.L.U32 R2, R2, R5, RZ ;  /* 0x0000000502027219 */ /* 0x000fe200000006ff */
[----:B------:R-:W-:Y:S01]  /*0670*/  ULEA UR4, UR6, UR4, 0x18 ;  /* 0x0000000406047291 */ /* 0x000fe2000f8ec0ff */
[----:B------:R-:W-:Y:S01]  /*0680*/  IMAD.SHL.U32 R5, R5, 0x20, RZ ;  /* 0x0000002005057824 */ /* 0x000fe200078e00ff */
[----:B------:R-:W-:-:S04]  /*0690*/  SHF.L.U32 R0, R0, R4, RZ ;  /* 0x0000000400007219 */ /* 0x000fc800000006ff */
[----:B------:R-:W-:-:S05]  /*06a0*/  LOP3.LUT R0, R0, R2, RZ, 0xfc, !PT ;  /* 0x0000000200007212 */ /* 0x000fca00078efcff */
[----:B------:R1:W-:Y:S04]  /*06b0*/  ATOMS.OR RZ, [UR4], R0 ;  /* 0x00000000ffff798c */ /* 0x0003e8000b000004 */
[----:B------:R1:W-:Y:S01]  /*06c0*/  STS [UR5+0x31880], R5 ;  /* 0x03188005ff007988 */ /* 0x0003e20008000805 */
[----:B------:R-:W-:Y:S05]  /*06d0*/  BRA `(.L_x_8) ;  /* 0x0000000000107947 */ /* 0x000fea0003800000 */
.L_x_7:
[----:B------:R-:W-:Y:S02]  /*06e0*/  MOV R0, 0xffffffff ;  /* 0xffffffff00007802 */ /* 0x000fe40000000f00 */
[----:B------:R-:W-:-:S03]  /*06f0*/  MOV R4, 0x720 ;  /* 0x0000072000047802 */ /* 0x000fc60000000f00 */
[----:B------:R1:W-:Y:S04]  /*0700*/  STS [UR5+0x31880], R0 ;  /* 0x03188000ff007988 */ /* 0x0003e80008000805 */
[----:B-1----:R-:W-:Y:S05]  /*0710*/  CALL.REL.NOINC `($__internal_1_$__cuda_sm10x_tcgen05_guardrail_trap_phase_invalid_during_alloc) ;  /* 0x0000004c00747944 */ /* 0x002fea0003c00000 */
.L_x_8:
[----:B------:R-:W-:Y:S05]  /*0720*/  WARPSYNC.ALL ;  /* 0x0000000000007948 */ /* 0x000fea0003800000 */
[----:B------:R-:W-:Y:S01]  /*0730*/  NOP ;  /* 0x0000000000007918 */ /* 0x000fe20000000000 */
.L_x_2:
[----:B-1----:R-:W1:Y:S01]  /*0740*/  LDC R0, c[0x0][0x388] ;  /* 0x0000e200ff007b82 */ /* 0x002e620000000800 */
[----:B------:R-:W5:Y:S07]  /*0750*/  S2R R21, SR_LANEID ;  /* 0x0000000000157919 */ /* 0x000f6e0000000000 */
[----:B--2345:R-:W-:Y:S01]  /*0760*/  BAR.SYNC.DEFER_BLOCKING 0x0 ;  /* 0x0000000000007b1d */ /* 0x03cfe20000010000 */
[----:B------:R-:W-:Y:S02]  /*0770*/  ISETP.NE.AND P0, PT, R3, RZ, PT ;  /* 0x000000ff0300720c */ /* 0x000fe40003f05270 */
[----:B-1----:R-:W-:-:S04]  /*0780*/  IADD3 R0, PT, PT, R0, 0x7f, RZ ;  /* 0x0000007f00007810 */ /* 0x002fc80007ffe0ff */
[----:B------:R-:W-:-:S05]  /*0790*/  SHF.R.U32.HI R34, RZ, 0x7, R0 ;  /* 0x00000007ff227819 */ /* 0x000fca0000011600 */
[----:B------:R-:W-:Y:S02]  /*07a0*/  IMAD R22, R34, 0x26, RZ ;  /* 0x0000002622167824 */ /* 0x000fe400078e02ff */
[----:B------:R-:W-:Y:S05]  /*07b0*/  @!P0 BRA `(.L_x_11) ;  /* 0x0000001000588947 */ /* 0x000fea0003800000 */
[----:B------:R-:W-:Y:S01]  /*07c0*/  ISETP.NE.AND P0, PT, R3, 0x1, PT ;  /* 0x000000010300780c */ /* 0x000fe20003f05270 */
[----:B------:R-:W1:-:S12]  /*07d0*/  S2UR UR5, SR_CgaCtaId ;  /* 0x00000000000579c3 */ /* 0x000e580000008800 */
[----:B------:R-:W-:Y:S05]  /*07e0*/  @!P0 BRA `(.L_x_12) ;  /* 0x0000000400988947 */ /* 0x000fea0003800000 */
[----:B------:R-:W-:-:S13]  /*07f0*/  ISETP.NE.AND P0, PT, R3, 0x2, PT ;  /* 0x000000020300780c */ /* 0x000fda0003f05270 */
[----:B------:R-:W-:Y:S05]  /*0800*/  @P0 BRA `(.L_x_13) ;  /* 0x0000002c00040947 */ /* 0x000fea0003800000 */
[----:B------:R-:W2:Y:S02]  /*0810*/  S2UR UR4, SR_CTAID.X ;  /* 0x00000000000479c3 */ /* 0x000ea40000002500 */
[----:B--2---:R-:W-:-:S13]  /*0820*/  ISETP.LE.U32.AND P0, PT, R22, UR4, PT ;  /* 0x0000000416007c0c */ /* 0x004fda000bf03070 */
[----:B-1----:R-:W-:Y:S05]  /*0830*/  @P0 EXIT ;  /* 0x000000000000094d */ /* 0x002fea0003800000 */
[----:B------:R-:W-:Y:S01]  /*0840*/  ULOP3.LUT UR4, URZ, UR4, URZ, 0x33, !UPT ;  /* 0x00000004ff047292 */ /* 0x000fe2000f8e33ff */
[----:B------:R-:W-:Y:S01]  /*0850*/  SHF.R.U32.HI R20, RZ, 0x3, R21 ;  /* 0x00000003ff147819 */ /* 0x000fe20000011615 */
[----:B------:R-:W-:Y:S02]  /*0860*/  HFMA2 R16, -RZ, RZ, 0, 0 ;  /* 0x00000000ff107431 */ /* 0x000fe400000001ff */
[----:B------:R-:W-:Y:S01]  /*0870*/  IMAD.MOV.U32 R15, RZ, RZ, RZ ;  /* 0x000000ffff0f7224 */ /* 0x000fe200078e00ff */
[----:B------:R-:W-:Y:S01]  /*0880*/  UMOV UR5, URZ ;  /* 0x000000ff00057c82 */ /* 0x000fe20008000000 */
[----:B------:R-:W-:Y:S01]  /*0890*/  LOP3.LUT R18, R20, 0x2, RZ, 0x3c, !PT ;  /* 0x0000000214127812 */ /* 0x000fe200078e3cff */
[----:B------:R-:W-:Y:S01]  /*08a0*/  VIADD R25, R22, UR4 ;  /* 0x0000000416197c36 */ /* 0x000fe20008000000 */
[C---:B------:R-:W-:Y:S01]  /*08b0*/  LOP3.LUT R17, R20.reuse, 0x3, RZ, 0x3c, !PT ;  /* 0x0000000314117812 */ /* 0x040fe200078e3cff */
[C---:B------:R-:W-:Y:S01]  /*08c0*/  IMAD.SHL.U32 R0, R20.reuse, 0x20, RZ ;  /* 0x0000002014007824 */ /* 0x040fe200078e00ff */
[----:B------:R-:W-:Y:S01]  /*08d0*/  LOP3.LUT R19, R20, 0x1, RZ, 0x3c, !PT ;  /* 0x0000000114137812 */ /* 0x000fe200078e3cff */
[C---:B------:R-:W-:Y:S01]  /*08e0*/  IMAD R20, R21.reuse, 0x4, R20 ;  /* 0x0000000415147824 */ /* 0x040fe200078e0214 */
[----:B------:R-:W-:Y:S01]  /*08f0*/  SHF.R.U32.HI R25, RZ, 0x2, R25 ;  /* 0x00000002ff197819 */ /* 0x000fe20000011619 */
[C---:B------:R-:W-:Y:S01]  /*0900*/  IMAD.IADD R24, R0.reuse, 0x1, R21 ;  /* 0x0000000100187824 */ /* 0x040fe200078e0215 */
[C---:B------:R-:W-:Y:S01]  /*0910*/  LOP3.LUT R23, R0.reuse, 0x20, RZ, 0x3c, !PT ;  /* 0x0000002000177812 */ /* 0x040fe200078e3cff */
[----:B------:R-:W-:Y:S01]  /*0920*/  IMAD R18, R21, 0x4, R18 ;  /* 0x0000000415127824 */ /* 0x000fe200078e0212 */
[C---:B------:R-:W-:Y:S01]  /*0930*/  LOP3.LUT R22, R0.reuse, 0x40, RZ, 0x3c, !PT ;  /* 0x0000004000167812 */ /* 0x040fe200078e3cff */
[----:B------:R-:W-:Y:S01]  /*0940*/  IMAD.HI.U32 R25, R25, 0x3a83a83b, RZ ;  /* 0x3a83a83b19197827 */ /* 0x000fe200078e00ff */
[----:B------:R-:W-:-:S02]  /*0950*/  LOP3.LUT R0, R0, 0x60, RZ, 0x3c, !PT ;  /* 0x0000006000007812 */ /* 0x000fc400078e3cff */
[C---:B------:R-:W-:Y:S01]  /*0960*/  LEA R19, R21.reuse, R19, 0x2 ;  /* 0x0000001315137211 */ /* 0x040fe200078e10ff */
[----:B------:R-:W-:Y:S01]  /*0970*/  IMAD R17, R21, 0x4, R17 ;  /* 0x0000000415117824 */ /* 0x000fe200078e0211 */
[----:B------:R-:W-:Y:S01]  /*0980*/  IADD3 R23, PT, PT, R23, R21, RZ ;  /* 0x0000001517177210 */ /* 0x000fe20007ffe0ff */
[----:B------:R-:W-:Y:S01]  /*0990*/  IMAD.IADD R22, R22, 0x1, R21 ;  /* 0x0000000116167824 */ /* 0x000fe200078e0215 */
[----:B------:R-:W-:Y:S01]  /*09a0*/  SHF.R.U32.HI R25, RZ, 0x3, R25 ;  /* 0x00000003ff197819 */ /* 0x000fe20000011619 */
[----:B------:R-:W-:-:S07]  /*09b0*/  IMAD.IADD R21, R0, 0x1, R21 ;  /* 0x0000000100157824 */ /* 0x000fce00078e0215 */
.L_x_17:
[----:B------:R-:W1:Y:S01]  /*09c0*/  S2R R0, SR_CgaCtaId ;  /* 0x0000000000007919 */ /* 0x000e620000008800 */
[----:B------:R-:W-:Y:S01]  /*09d0*/  MOV R2, 0x400 ;  /* 0x0000040000027802 */ /* 0x000fe20000000f00 */
[----:B------:R-:W-:-:S03]  /*09e0*/  UMOV UR4, URZ ;  /* 0x000000ff00047c82 */ /* 0x000fc60008000000 */
[----:B-1---5:R-:W-:-:S07]  /*09f0*/  LEA R0, R0, R2, 0x18 ;  /* 0x0000000200007211 */ /* 0x022fce00078ec0ff */
.L_x_16:
[----:B------:R-:W-:Y:S01]  /*0a00*/  LEA R2, R15, R0, 0x3 ;  /* 0x000000000f027211 */ /* 0x000fe200078e18ff */
[----:B------:R-:W-:Y:S01]  /*0a10*/  ULOP3.LUT UP0, URZ, UR4, 0x3, URZ, 0xc0, !UPT ;  /* 0x0000000304ff7892 */ /* 0x000fe2000f80c0ff */
[----:B-----5:R-:W-:-:S04]  /*0a20*/  SHF.L.U32 R4, R16, 0x1f, RZ ;  /* 0x0000001f10047819 */ /* 0x020fc800000006ff */
[----:B------:R-:W1:Y:S02]  /*0a30*/  SYNCS.PHASECHK.TRANS64.TRYWAIT P0, [R2+URZ+0x31800], R4 ;  /* 0x03180004020075a7 */ /* 0x000e6400080011ff */
[----:B-1----:R-:W-:Y:S05]  /*0a40*/  @!P0 BRA `(.L_x_14) ;  /* 0x0000004000948947 */ /* 0x002fea0003800000 */
.L_x_59:
[----:B------:R-:W-:Y:S05]  /*0a50*/  BRA.U UP0, `(.L_x_15) ;  /* 0x0000000100bc7547 */ /* 0x000fea000b800000 */
[C-C-:B------:R-:W-:Y:S02]  /*0a60*/  IMAD R11, R15.reuse, 0x200, R0.reuse ;  /* 0x000002000f0b7824 */ /* 0x140fe400078e0200 */
[----:B------:R-:W-:Y:S02]  /*0a70*/  IMAD R3, R15, 0x400, R0 ;  /* 0x000004000f037824 */ /* 0x000fe400078e0200 */
[--C-:B------:R-:W-:Y:S01]  /*0a80*/  IMAD R10, R24, 0x4, R11.reuse ;  /* 0x00000004180a7824 */ /* 0x100fe200078e020b */
[-C--:B------:R-:W-:Y:S01]  /*0a90*/  LEA R9, R23, R11.reuse, 0x2 ;  /* 0x0000000b17097211 */ /* 0x080fe200078e10ff */
[--C-:B------:R-:W-:Y:S01]  /*0aa0*/  IMAD R7, R22, 0x4, R11.reuse ;  /* 0x0000000416077824 */ /* 0x100fe200078e020b */
[-C--:B-1----:R-:W-:Y:S01]  /*0ab0*/  LEA R5, R21, R11.reuse, 0x2 ;  /* 0x0000000b15057211 */ /* 0x082fe200078e10ff */
[----:B------:R-:W-:Y:S01]  /*0ac0*/  IMAD R4, R19, 0x4, R11 ;  /* 0x0000000413047824 */ /* 0x000fe200078e020b */
[-C--:B------:R-:W-:Y:S01]  /*0ad0*/  LEA R8, R20, R11.reuse, 0x2 ;  /* 0x0000000b14087211 */ /* 0x080fe200078e10ff */
[----:B------:R-:W1:Y:S01]  /*0ae0*/  LDS R10, [R10+0x30000] ;  /* 0x030000000a0a7984 */ /* 0x000e620000000800 */
[----:B------:R-:W-:Y:S01]  /*0af0*/  LEA R6, R18, R11, 0x2 ;  /* 0x0000000b12067211 */ /* 0x000fe200078e10ff */
[----:B------:R-:W-:Y:S01]  /*0b00*/  IMAD R12, R23, 0x4, R3 ;  /* 0x00000004170c7824 */ /* 0x000fe200078e0203 */
[----:B------:R-:W-:Y:S01]  /*0b10*/  LEA R14, R24, R3, 0x2 ;  /* 0x00000003180e7211 */ /* 0x000fe200078e10ff */
[----:B------:R-:W2:Y:S04]  /*0b20*/  LDS R9, [R9+0x30000] ;  /* 0x0300000009097984 */ /* 0x000ea80000000800 */
[----:B------:R-:W3:Y:S04]  /*0b30*/  LDS R7, [R7+0x30000] ;  /* 0x0300000007077984 */ /* 0x000ee80000000800 */
[----:B------:R-:W4:Y:S01]  /*0b40*/  LDS R5, [R5+0x30000] ;  /* 0x0300000005057984 */ /* 0x000f220000000800 */
[----:B------:R-:W-:-:S03]  /*0b50*/  NOP ;  /* 0x0000000000007918 */ /* 0x000fc60000000000 */
[----:B-1----:R1:W-:Y:S04]  /*0b60*/  STS [R8+0x30000], R10 ;  /* 0x0300000a08007388 */ /* 0x0023e80000000800 */
[----:B--2---:R2:W-:Y:S04]  /*0b70*/  STS [R4+0x30000], R9 ;  /* 0x0300000904007388 */ /* 0x0045e80000000800 */
[----:B---3--:R3:W-:Y:S01]  /*0b80*/  STS [R6+0x30000], R7 ;  /* 0x0300000706007388 */ /* 0x0087e20000000800 */
[----:B-1----:R-:W-:Y:S01]  /*0b90*/  LEA R10, R22, R3, 0x2 ;  /* 0x00000003160a7211 */ /* 0x002fe200078e10ff */
[----:B------:R-:W-:-:S02]  /*0ba0*/  IMAD R8, R21, 0x4, R3 ;  /* 0x0000000415087824 */ /* 0x000fc400078e0203 */
[----:B--2---:R-:W-:Y:S01]  /*0bb0*/  IMAD R4, R17, 0x4, R11 ;  /* 0x0000000411047824 */ /* 0x004fe200078e020b */
[----:B---3--:R-:W-:-:S04]  /*0bc0*/  LEA R6, R20, R3, 0x2 ;  /* 0x0000000314067211 */ /* 0x008fc800078e10ff */
[----:B----4-:R1:W-:Y:S04]  /*0bd0*/  STS [R4+0x30000], R5 ;  /* 0x0300000504007388 */ /* 0x0103e80000000800 */
[----:B------:R-:W2:Y:S04]  /*0be0*/  LDS R13, [R14+0x30800] ;  /* 0x030800000e0d7984 */ /* 0x000ea80000000800 */
[----:B------:R-:W3:Y:S04]  /*0bf0*/  LDS R11, [R12+0x30800] ;  /* 0x030800000c0b7984 */ /* 0x000ee80000000800 */
[----:B------:R-:W4:Y:S04]  /*0c00*/  LDS R9, [R10+0x30800] ;  /* 0x030800000a097984 */ /* 0x000f280000000800 */
[----:B------:R-:W5:Y:S01]  /*0c10*/  LDS R7, [R8+0x30800] ;  /* 0x0308000008077984 */ /* 0x000f620000000800 */
[----:B------:R-:W-:Y:S01]  /*0c20*/  NOP ;  /* 0x0000000000007918 */ /* 0x000fe20000000000 */
[----:B-1----:R-:W-:Y:S01]  /*0c30*/  IMAD R5, R19, 0x4, R3 ;  /* 0x0000000413057824 */ /* 0x002fe200078e0203 */
[----:B------:R-:W-:-:S02]  /*0c40*/  LEA R4, R18, R3, 0x2 ;  /* 0x0000000312047211 */ /* 0x000fc400078e10ff */
[----:B------:R-:W-:Y:S01]  /*0c50*/  LEA R3, R17, R3, 0x2 ;  /* 0x0000000311037211 */ /* 0x000fe200078e10ff */
[----:B--2---:R-:W-:Y:S04]  /*0c60*/  STS [R6+0x30800], R13 ;  /* 0x0308000d06007388 */ /* 0x004fe80000000800 */
[----:B---3--:R-:W-:Y:S04]  /*0c70*/  STS [R5+0x30800], R11 ;  /* 0x0308000b05007388 */ /* 0x008fe80000000800 */
[----:B----4-:R-:W-:Y:S04]  /*0c80*/  STS [R4+0x30800], R9 ;  /* 0x0308000904007388 */ /* 0x010fe80000000800 */
[----:B-----5:R-:W-:Y:S04]  /*0c90*/  STS [R3+0x30800], R7 ;  /* 0x0308000703007388 */ /* 0x020fe80000000800 */
[----:B------:R-:W1:Y:S04]  /*0ca0*/  LDS R14, [R14+0x30a00] ;  /* 0x030a00000e0e7984 */ /* 0x000e680000000800 */
[----:B------:R-:W2:Y:S04]  /*0cb0*/  LDS R12, [R12+0x30a00] ;  /* 0x030a00000c0c7984 */ /* 0x000ea80000000800 */
[----:B------:R-:W3:Y:S04]  /*0cc0*/  LDS R10, [R10+0x30a00] ;  /* 0x030a00000a0a7984 */ /* 0x000ee80000000800 */
[----:B------:R-:W4:Y:S01]  /*0cd0*/  LDS R8, [R8+0x30a00] ;  /* 0x030a000008087984 */ /* 0x000f220000000800 */
[----:B------:R-:W-:-:S03]  /*0ce0*/  NOP ;  /* 0x0000000000007918 */ /* 0x000fc60000000000 */
[----:B-1----:R5:W-:Y:S04]  /*0cf0*/  STS [R6+0x30a00], R14 ;  /* 0x030a000e06007388 */ /* 0x002be80000000800 */
[----:B--2---:R5:W-:Y:S04]  /*0d00*/  STS [R5+0x30a00], R12 ;  /* 0x030a000c05007388 */ /* 0x004be80000000800 */
[----:B---3--:R5:W-:Y:S04]  /*0d10*/  STS [R4+0x30a00], R10 ;  /* 0x030a000a04007388 */ /* 0x008be80000000800 */
[----:B----4-:R5:W-:Y:S01]  /*0d20*/  STS [R3+0x30a00], R8 ;  /* 0x030a000803007388 */ /* 0x010be20000000800 */
[----:B------:R1:W-:Y:S06]  /*0d30*/  MEMBAR.ALL.CTA ;  /* 0x0000000000007992 */ /* 0x0003ec0000008000 */
[----:B-1----:R-:W2:Y:S02]  /*0d40*/  FENCE.VIEW.ASYNC.S ;  /* 0x00000000000073c6 */ /* 0x002ea40000000000 */
.L_x_15:
[C---:B------:R-:W-:Y:S01]  /*0d50*/  ISETP.NE.AND P0, PT, R15.reuse, 0x3, PT ;  /* 0x000000030f00780c */ /* 0x040fe20003f05270 */
[----:B------:R-:W-:Y:S01]  /*0d60*/  VIADD R15, R15, 0x1 ;  /* 0x000000010f0f7836 */ /* 0x000fe20000000000 */
[----:B------:R-:W-:Y:S01]  /*0d70*/  UIADD3 UR4, UPT, UPT, UR4, 0x1, URZ ;  /* 0x0000000104047890 */ /* 0x000fe2000fffe0ff */
[----:B-1----:R-:W-:-:S03]  /*0d80*/  VIADD R2, R2, 0x31840 ;  /* 0x0003184002027836 */ /* 0x002fc60000000000 */
[----:B------:R-:W-:Y:S01]  /*0d90*/  SEL R15, R15, RZ, P0 ;  /* 0x000000ff0f0f7207 */ /* 0x000fe20000000000 */
[----:B------:R-:W-:Y:S01]  /*0da0*/  UISETP.NE.AND UP0, UPT, UR4, 0x10, UPT ;  /* 0x000000100400788c */ /* 0x000fe2000bf05270 */
[----:B------:R-:W-:Y:S02]  /*0db0*/  PRMT R2, RZ, 0x654, R2 ;  /* 0x00000654ff027816 */ /* 0x000fe40000000002 */
[----:B------:R-:W-:Y:S02]  /*0dc0*/  ISETP.NE.AND P0, PT, R15, RZ, PT ;  /* 0x000000ff0f00720c */ /* 0x000fe40003f05270 */
[----:B--2---:R1:W-:Y:S02]  /*0dd0*/  SYNCS.ARRIVE.TRANS64.RED.A1T0 RZ, [R2+URZ], RZ ;  /* 0x000000ff02ff79a7 */ /* 0x0043e400081004ff */
[----:B-1----:R-:W-:-:S04]  /*0de0*/  SEL R2, RZ, 0x1, P0 ;  /* 0x00000001ff027807 */ /* 0x002fc80000000000 */
[----:B------:R-:W-:Y:S01]  /*0df0*/  LOP3.LUT R16, R16, R2, RZ, 0x3c, !PT ;  /* 0x0000000210107212 */ /* 0x000fe200078e3cff */
[----:B------:R-:W-:Y:S06]  /*0e00*/  BRA.U UP0, `(.L_x_16) ;  /* 0xfffffff900fc7547 */ /* 0x000fec000b83ffff */
[----:B------:R-:W-:-:S13]  /*0e10*/  ISETP.NE.AND P0, PT, R25, UR5, PT ;  /* 0x0000000519007c0c */ /* 0x000fda000bf05270 */
[----:B------:R-:W-:Y:S05]  /*0e20*/  @!P0 EXIT ;  /* 0x000000000000894d */ /* 0x000fea0003800000 */
[----:B------:R-:W-:Y:S01]  /*0e30*/  UIADD3 UR5, UPT, UPT, UR5, 0x1, URZ ;  /* 0x0000000105057890 */ /* 0x000fe2000fffe0ff */
[----:B------:R-:W-:Y:S05]  /*0e40*/  BRA `(.L_x_17) ;  /* 0xfffffff800dc7947 */ /* 0x000fea000383ffff */
.L_x_12:
[----:B-1----:R-:W-:-:S09]  /*0e50*/  UISETP.NE.AND UP0, UPT, UR5, URZ, UPT ;  /* 0x000000ff0500728c */ /* 0x002fd2000bf05270 */
[----:B------:R-:W-:Y:S05]  /*0e60*/  BRA.U UP0, `(.L_x_13) ;  /* 0x00000025006c7547 */ /* 0x000fea000b800000 */
[----:B------:R-:W1:Y:S01]  /*0e70*/  S2UR UR4, SR_CTAID.X ;  /* 0x00000000000479c3 */ /* 0x000e620000002500 */
[----:B------:R-:W-:Y:S02]  /*0e80*/  UMOV UR8, 0x400 ;  /* 0x0000040000087882 */ /* 0x000fe40000000000 */
[----:B------:R-:W-:-:S04]  /*0e90*/  ULEA UR8, UR5, UR8, 0x18 ;  /* 0x0000000805087291 */ /* 0x000fc8000f8ec0ff */
[----:B------:R-:W-:Y:S02]  /*0ea0*/  UIADD3 UR5, UPT, UPT, UR8, 0x18000, URZ ;  /* 0x0001800008057890 */ /* 0x000fe4000fffe0ff */
[----:B------:R-:W-:Y:S02]  /*0eb0*/  UIADD3 UR6, UPT, UPT, UR8, 0x8000, URZ ;  /* 0x0000800008067890 */ /* 0x000fe4000fffe0ff */
[----:B------:R-:W-:-:S04]  /*0ec0*/  USHF.R.U32.HI UR5, URZ, 0x4, UR5 ;  /* 0x00000004ff057899 */ /* 0x000fc80008011605 */
[----:B------:R-:W-:Y:S01]  /*0ed0*/  ULOP3.LUT UR5, UR5, 0x3fc0, URZ, 0xc0, !UPT ;  /* 0x00003fc005057892 */ /* 0x000fe2000f8ec0ff */
[----:B-1----:R-:W-:-:S13]  /*0ee0*/  ISETP.LE.U32.AND P0, PT, R22, UR4, PT ;  /* 0x0000000416007c0c */ /* 0x002fda000bf03070 */
[----:B------:R-:W-:Y:S05]  /*0ef0*/  @P0 EXIT ;  /* 0x000000000000094d */ /* 0x000fea0003800000 */
[----:B------:R-:W-:Y:S01]  /*0f00*/  ULOP3.LUT UR4, URZ, UR4, URZ, 0x33, !UPT ;  /* 0x00000004ff047292 */ /* 0x000fe2000f8e33ff */
[----:B------:R-:W-:Y:S01]  /*0f10*/  IMAD.U32 R8, RZ, RZ, UR5 ;  /* 0x00000005ff087e24 */ /* 0x000fe2000f8e00ff */
[----:B------:R-:W-:Y:S01]  /*0f20*/  USHF.R.U32.HI UR6, URZ, 0x4, UR6 ;  /* 0x00000004ff067899 */ /* 0x000fe20008011606 */
[C---:B------:R-:W-:Y:S01]  /*0f30*/  ISETP.GE.U32.AND P0, PT, R21.reuse, 0x4, PT ;  /* 0x000000041500780c */ /* 0x040fe20003f06070 */
[----:B------:R-:W-:Y:S01]  /*0f40*/  IMAD.MOV.U32 R4, RZ, RZ, RZ ;  /* 0x000000ffff047224 */ /* 0x000fe200078e00ff */
[----:B------:R-:W-:Y:S01]  /*0f50*/  UMOV UR18, URZ ;  /* 0x000000ff00127c82 */ /* 0x000fe20008000000 */
[----:B------:R-:W-:Y:S01]  /*0f60*/  VIADD R3, R22, UR4 ;  /* 0x0000000416037c36 */ /* 0x000fe20008000000 */
[----:B------:R-:W-:Y:S01]  /*0f70*/  ULOP3.LUT UR6, UR6, 0x3fc0, URZ, 0xc0, !UPT ;  /* 0x00003fc006067892 */ /* 0x000fe2000f8ec0ff */
[C---:B------:R-:W-:Y:S01]  /*0f80*/  IMAD R8, R21.reuse, 0x600, R8 ;  /* 0x0000060015087824 */ /* 0x040fe200078e0208 */
[----:B------:R-:W-:Y:S01]  /*0f90*/  UMOV UR15, URZ ;  /* 0x000000ff000f7c82 */ /* 0x000fe20008000000 */
[----:B------:R-:W-:Y:S01]  /*0fa0*/  UMOV UR7, 0x184 ;  /* 0x0000018400077882 */ /* 0x000fe20000000000 */
[----:B------:R-:W-:Y:S01]  /*0fb0*/  SHF.R.U32.HI R3, RZ, 0x2, R3 ;  /* 0x00000002ff037819 */ /* 0x000fe20000011603 */
[----:B------:R-:W-:Y:S01]  /*0fc0*/  UMOV UR4, 0x180 ;  /* 0x0000018000047882 */ /* 0x000fe20000000000 */
[----:B------:R-:W-:Y:S01]  /*0fd0*/  LEA R9, R21, UR6, 0xa ;  /* 0x0000000615097c11 */ /* 0x000fe2000f8e50ff */
[----:B------:R-:W-:Y:S01]  /*0fe0*/  UMOV UR6, 0x180 ;  /* 0x0000018000067882 */ /* 0x000fe20000000000 */
[----:B------:R-:W-:Y:S01]  /*0ff0*/  SEL R8, R8, RZ, !P0 ;  /* 0x000000ff08087207 */ /* 0x000fe20004000000 */
[----:B------:R-:W-:Y:S01]  /*1000*/  IMAD.HI.U32 R3, R3, 0x3a83a83b, RZ ;  /* 0x3a83a83b03037827 */ /* 0x000fe200078e00ff */
[----:B------:R-:W-:Y:S01]  /*1010*/  SEL R9, R9, RZ, !P0 ;  /* 0x000000ff09097207 */ /* 0x000fe20004000000 */
[----:B------:R-:W-:-:S03]  /*1020*/  UMOV UR5, 0x184 ;  /* 0x0000018400057882 */ /* 0x000fc60000000000 */
[----:B------:R-:W-:-:S07]  /*1030*/  SHF.R.U32.HI R3, RZ, 0x3, R3 ;  /* 0x00000003ff037819 */ /* 0x000fce0000011603 */
.L_x_24:
[----:B------:R-:W-:Y:S01]  /*1040*/  USHF.R.U32.HI UR10, URZ, 0x1, UR18 ;  /* 0x00000001ff0a7899 */ /* 0x000fe20008011612 */
[----:B------:R-:W-:Y:S01]  /*1050*/  HFMA2 R7, -RZ, RZ, 0, 5.9604644775390625e-08 ;  /* 0x00000001ff077431 */ /* 0x000fe200000001ff */
[----:B------:R-:W-:Y:S02]  /*1060*/  USHF.L.U32 UR9, UR18, 0x3, URZ ;  /* 0x0000000312097899 */ /* 0x000fe400080006ff */
[----:B------:R-:W-:Y:S02]  /*1070*/  ULOP3.LUT UR10, UR10, 0x1, URZ, 0xc, !UPT ;  /* 0x000000010a0a7892 */ /* 0x000fe4000f8e0cff */
[----:B------:R-:W-:Y:S02]  /*1080*/  ULOP3.LUT UR9, UR9, 0x8, URZ, 0xc0, !UPT ;  /* 0x0000000809097892 */ /* 0x000fe4000f8ec0ff */
[----:B------:R-:W-:Y:S02]  /*1090*/  USHF.L.U32 UR10, UR10, 0x1f, URZ ;  /* 0x0000001f0a0a7899 */ /* 0x000fe400080006ff */
[----:B------:R-:W-:-:S02]  /*10a0*/  ULOP3.LUT UR12, UR18, 0x1, URZ, 0xc0, !UPT ;  /* 0x00000001120c7892 */ /* 0x000fc4000f8ec0ff */
[----:B------:R-:W-:Y:S01]  /*10b0*/  MOV R0, UR9 ;  /* 0x0000000900007c02 */ /* 0x000fe20008000f00 */
[----:B------:R-:W-:Y:S01]  /*10c0*/  UIADD3 UR9, UPT, UPT, UR8, UR9, URZ ;  /* 0x0000000908097290 */ /* 0x000fe2000fffe0ff */
[----:B------:R-:W-:Y:S01]  /*10d0*/  MOV R2, UR10 ;  /* 0x0000000a00027c02 */ /* 0x000fe20008000f00 */
[----:B------:R-:W-:Y:S02]  /*10e0*/  UIMAD UR12, UR12, 0xc0, URZ ;  /* 0x000000c00c0c78a4 */ /* 0x000fe4000f8e02ff */
[----:B------:R-:W-:Y:S01]  /*10f0*/  UIADD3 UR11, UPT, UPT, UR9, 0x31860, URZ ;  /* 0x00031860090b7890 */ /* 0x000fe2000fffe0ff */
[----:B------:R-:W1:Y:S02]  /*1100*/  SYNCS.PHASECHK.TRANS64.TRYWAIT P0, [R0+UR8+0x31870], R2 ;  /* 0x03187002000075a7 */ /* 0x000e640008001108 */
[----:B-1----:R-:W-:Y:S09]  /*1110*/  @!P0 BRA `(.L_x_18) ;  /* 0x0000003800f88947 */ /* 0x002ff20003800000 */
.L_x_61:
[----:B------:R-:W-:Y:S01]  /*1120*/  NOP ;  /* 0x0000000000007918 */ /* 0x000fe20000000000 */
[----:B------:R-:W-:Y:S01]  /*1130*/  UMOV UR17, 0xe ;  /* 0x0000000e00117882 */ /* 0x000fe20000000000 */
[----:B------:R-:W-:-:S05]  /*1140*/  UMOV UR16, 0xfffffff0 ;  /* 0xfffffff000107882 */ /* 0x000fca0000000000 */
.L_x_23:
[----:B------:R-:W-:Y:S01]  /*1150*/  ULEA UR13, UR15, UR8, 0x3 ;  /* 0x000000080f0d7291 */ /* 0x000fe2000f8e18ff */
[----:B-1----:R-:W-:Y:S01]  /*1160*/  SHF.L.U32 R11, R4, 0x1f, RZ ;  /* 0x0000001f040b7819 */ /* 0x002fe200000006ff */
[----:B------:R-:W-:Y:S01]  /*1170*/  UIADD3 UR14, UPT, UPT, UR16, 0x10, URZ ;  /* 0x00000010100e7890 */ /* 0x000fe2000fffe0ff */
[----:B------:R-:W-:Y:S03]  /*1180*/  MOV R0, UR15 ;  /* 0x0000000f00007c02 */ /* 0x000fe60008000f00 */
[----:B------:R-:W-:Y:S03]  /*1190*/  ULOP3.LUT UP0, UR14, UR14, 0x2, URZ, 0xc0, !UPT ;  /* 0x000000020e0e7892 */ /* 0x000fe6000f80c0ff */
[----:B------:R-:W1:Y:S02]  /*11a0*/  SYNCS.PHASECHK.TRANS64.TRYWAIT P0, [UR13+0x31840], R11 ;  /* 0x0318400bff0075a7 */ /* 0x000e64000800110d */
[----:B-12---:R-:W-:Y:S07]  /*11b0*/  @!P0 BRA `(.L_x_19) ;  /* 0x0000003800f08947 */ /* 0x006fee0003800000 */
.L_x_63:
[----:B------:R-:W-:Y:S01]  /*11c0*/  NOP ;  /* 0x0000000000007918 */ /* 0x000fe20000000000 */
[----:B------:R-:W-:Y:S05]  /*11d0*/  BRA.U UP0, `(.L_x_20) ;  /* 0x0000000100487547 */ /* 0x000fea000b800000 */
[----:B------:R-:W-:Y:S02]  /*11e0*/  ULEA UR19, UR15, UR8, 0x9 ;  /* 0x000000080f137291 */ /* 0x000fe4000f8e48ff */
[----:B------:R-:W-:Y:S02]  /*11f0*/  ULEA UR9, UR15, UR8, 0xa ;  /* 0x000000080f097291 */ /* 0x000fe4000f8e50ff */
[----:B------:R-:W-:Y:S02]  /*1200*/  UIADD3 UR19, UPT, UPT, UR19, 0x30000, URZ ;  /* 0x0003000013137890 */ /* 0x000fe4000fffe0ff */
[----:B------:R-:W-:Y:S02]  /*1210*/  UIADD3 UR10, UPT, UPT, UR9, 0x30800, URZ ;  /* 0x00030800090a7890 */ /* 0x000fe4000fffe0ff */
[----:B------:R-:W-:Y:S02]  /*1220*/  UIADD3 UR9, UPT, UPT, UR9, 0x30a00, URZ ;  /* 0x00030a0009097890 */ /* 0x000fe4000fffe0ff */
[----:B------:R-:W-:Y:S02]  /*1230*/  USHF.R.U32.HI UR19, URZ, 0x4, UR19 ;  /* 0x00000004ff137899 */ /* 0x000fe40008011613 */
[----:B------:R-:W-:Y:S02]  /*1240*/  USHF.R.U32.HI UR10, URZ, 0x4, UR10 ;  /* 0x00000004ff0a7899 */ /* 0x000fe4000801160a */
[----:B------:R-:W-:Y:S02]  /*1250*/  USHF.R.U32.HI UR9, URZ, 0x4, UR9 ;  /* 0x00000004ff097899 */ /* 0x000fe40008011609 */
[----:B------:R-:W-:Y:S02]  /*1260*/  ULOP3.LUT UR20, UR19, 0x3fe0, URZ, 0xc0, !UPT ;  /* 0x00003fe013147892 */ /* 0x000fe4000f8ec0ff */
[----:B------:R-:W-:Y:S02]  /*1270*/  ULOP3.LUT UR22, UR10, 0x3fc0, URZ, 0xc0, !UPT ;  /* 0x00003fc00a167892 */ /* 0x000fe4000f8ec0ff */
[----:B------:R-:W-:Y:S01]  /*1280*/  ULOP3.LUT UR24, UR9, 0x3fe0, URZ, 0xc0, !UPT ;  /* 0x00003fe009187892 */ /* 0x000fe2000f8ec0ff */
[----:B------:R-:W-:Y:S01]  /*1290*/  UMOV UR21, 0x4008 ;  /* 0x0000400800157882 */ /* 0x000fe20000000000 */
[----:B------:R-:W-:Y:S01]  /*12a0*/  UMOV UR23, 0x4008 ;  /* 0x0000400800177882 */ /* 0x000fe20000000000 */
[----:B------:R-:W-:Y:S02]  /*12b0*/  UMOV UR25, 0x4008 ;  /* 0x0000400800197882 */ /* 0x000fe40000000000 */
[----:B------:R2:W-:Y:S02]  /*12c0*/  UTCCP.T.S.4x32dp128bit tmem[0x180], gdesc[UR20] ;  /* 0x00018014ff0079e7 */ /* 0x0005e40009100000 */
[----:B------:R2:W-:Y:S02]  /*12d0*/  UTCCP.T.S.4x32dp128bit tmem[0x184], gdesc[UR22] ;  /* 0x00018416ff0079e7 */ /* 0x0005e40009100000 */
[----:B------:R2:W-:Y:S01]  /*12e0*/  UTCCP.T.S.4x32dp128bit tmem[0x188], gdesc[UR24] ;  /* 0x00018818ff0079e7 */ /* 0x0005e20009100000 */
[----:B------:R-:W-:Y:S02]  /*12f0*/  NOP ;  /* 0x0000000000007918 */ /* 0x000fe40000000000 */
.L_x_20:
[----:B------:R-:W-:Y:S01]  /*1300*/  UISETP.NE.AND UP0, UPT, UR15, 0x3, UPT ;  /* 0x000000030f00788c */ /* 0x000fe2000bf05270 */
[----:B-1----:R-:W-:Y:S01]  /*1310*/  SHFL.IDX PT, R2, R9, R0, 0x1f ;  /* 0x00001f0009027589 */ /* 0x002fe200000e0000 */
[----:B------:R-:W-:Y:S01]  /*1320*/  UIADD3 UR10, UPT, UPT, UR15, 0x1, URZ ;  /* 0x000000010f0a7890 */ /* 0x000fe2000fffe0ff */
[----:B------:R-:W-:Y:S03]  /*1330*/  NOP ;  /* 0x0000000000007918 */ /* 0x000fe60000000000 */
[----:B------:R-:W-:Y:S03]  /*1340*/  USEL UR10, UR10, URZ, UP0 ;  /* 0x000000ff0a0a7287 */ /* 0x000fe60008000000 */
[----:B------:R-:W1:Y:S01]  /*1350*/  SHFL.IDX PT, R0, R8, R0, 0x1f ;  /* 0x00001f0008007589 */ /* 0x000e6200000e0000 */
[----:B------:R-:W-:Y:S02]  /*1360*/  USHF.L.U32 UR15, UR14, 0x4, URZ ;  /* 0x000000040e0f7899 */ /* 0x000fe400080006ff */
[----:B------:R-:W-:Y:S02]  /*1370*/  ULEA UR9, UR10, UR8, 0x3 ;  /* 0x000000080a097291 */ /* 0x000fe4000f8e18ff */
[----:B------:R-:W-:Y:S01]  /*1380*/  ULEA UR14, UR14, 0x8b0, 0xd ;  /* 0x000008b00e0e7891 */ /* 0x000fe2000f8e68ff */
[----:B------:R-:W-:Y:S01]  /*1390*/  ISETP.NE.AND P0, PT, RZ, UR10, PT ;  /* 0x0000000aff007c0c */ /* 0x000fe2000bf05270 */
[----:B------:R-:W-:Y:S02]  /*13a0*/  UISETP.NE.AND UP0, UPT, UR16, -0x10, UPT ;  /* 0xfffffff01000788c */ /* 0x000fe4000bf05270 */
[----:B------:R-:W-:Y:S02]  /*13b0*/  UPRMT UR15, UR15, 0x5410, UR14 ;  /* 0x000054100f0f7896 */ /* 0x000fe4000800000e */
[----:B------:R-:W-:Y:S01]  /*13c0*/  UIADD3 UR13, UPT, UPT, UR13, 0x31820, URZ ;  /* 0x000318200d0d7890 */ /* 0x000fe2000fffe0ff */
[----:B------:R-:W-:Y:S01]  /*13d0*/  UMOV UR14, URZ ;  /* 0x000000ff000e7c82 */ /* 0x000fe20008000000 */
[----:B--2---:R-:W-:Y:S01]  /*13e0*/  UMOV UR23, 0x40004040 ;  /* 0x4000404000177882 */ /* 0x004fe20000000000 */
[----:B------:R-:W-:Y:S01]  /*13f0*/  UMOV UR21, 0x40004040 ;  /* 0x4000404000157882 */ /* 0x000fe20000000000 */
[----:B------:R-:W-:Y:S01]  /*1400*/  UMOV UR27, 0x40004040 ;  /* 0x40004040001b7882 */ /* 0x000fe20000000000 */
[----:B------:R-:W-:Y:S01]  /*1410*/  UMOV UR25, 0x40004040 ;  /* 0x4000404000197882 */ /* 0x000fe20000000000 */
[----:B------:R-:W-:Y:S01]  /*1420*/  UMOV UR31, 0x40004040 ;  /* 0x40004040001f7882 */ /* 0x000fe20000000000 */
[----:B------:R-:W-:Y:S01]  /*1430*/  UMOV UR29, 0x40004040 ;  /* 0x40004040001d7882 */ /* 0x000fe20000000000 */
[----:B------:R-:W-:Y:S01]  /*1440*/  UMOV UR35, 0x40004040 ;  /* 0x4000404000237882 */ /* 0x000fe20000000000 */
[----:B------:R-:W-:Y:S01]  /*1450*/  UMOV UR33, 0x40004040 ;  /* 0x4000404000217882 */ /* 0x000fe20000000000 */
[----:B-1----:R-:W-:Y:S02]  /*1460*/  R2UR UR20, R0 ;  /* 0x00000000001472ca */ /* 0x002fe400000e0000 */
[----:B------:R-:W-:Y:S02]  /*1470*/  R2UR UR22, R2 ;  /* 0x00000000021672ca */ /* 0x000fe400000e0000 */
[----:B------:R-:W-:Y:S04]  /*1480*/  SEL R0, RZ, 0x1, P0 ;  /* 0x00000001ff007807 */ /* 0x000fe80000000000 */
[----:B------:R-:W-:Y:S01]  /*1490*/  LOP3.LUT R4, R4, R0, RZ, 0x3c, !PT ;  /* 0x0000000004047212 */ /* 0x000fe200078e3cff */
[----:B------:R-:W-:Y:S04]  /*14a0*/  IMAD.U32 R0, RZ, RZ, UR10 ;  /* 0x0000000aff007e24 */ /* 0x000fe8000f8e00ff */
[----:B------:R-:W-:Y:S01]  /*14b0*/  UIADD3 UR24, UPT, UPT, UR20, 0x2, URZ ;  /* 0x0000000214187890 */ /* 0x000fe2000fffe0ff */
[----:B------:R-:W-:Y:S01]  /*14c0*/  IMAD.U32 R11, R4, -0x80000000, RZ ;  /* 0x80000000040b7824 */ /* 0x000fe200078e00ff */
[----:B------:R-:W-:Y:S01]  /*14d0*/  UIADD3 UR26, UPT, UPT, UR22, 0x2, URZ ;  /* 0x00000002161a7890 */ /* 0x000fe2000fffe0ff */
[----:B------:R1:W-:Y:S01]  /*14e0*/  UTCQMMA gdesc[UR22], gdesc[UR20], tmem[UR12], tmem[UR14], idesc[UR15], tmem[UR6], UP0 ;  /* 0x00060e1416007dea */ /* 0x0003e2000800030c */
[----:B------:R-:W-:Y:S02]  /*14f0*/  UIADD3 UR30, UPT, UPT, UR22, 0x4, URZ ;  /* 0x00000004161e7890 */ /* 0x000fe4000fffe0ff */
[----:B------:R-:W-:Y:S02]  /*1500*/  UIADD3 UR28, UPT, UPT, UR20, 0x4, URZ ;  /* 0x00000004141c7890 */ /* 0x000fe4000fffe0ff */
[----:B------:R-:W-:Y:S02]  /*1510*/  UIADD3 UR34, UPT, UPT, UR22, 0x6, URZ ;  /* 0x0000000616227890 */ /* 0x000fe4000fffe0ff */
[----:B------:R-:W-:Y:S01]  /*1520*/  UIADD3 UR32, UPT, UPT, UR20, 0x6, URZ ;  /* 0x0000000614207890 */ /* 0x000fe2000fffe0ff */
[----:B------:R1:W-:Y:S04]  /*1530*/  UTCQMMA gdesc[UR26], gdesc[UR24], tmem[UR12], tmem[UR14], idesc[UR15], tmem[UR6], UPT ;  /* 0x00060e181a007dea */ /* 0x0003e8000b80030c */
[----:B------:R1:W-:Y:S04]  /*1540*/  UTCQMMA gdesc[UR30], gdesc[UR28], tmem[UR12], tmem[UR14], idesc[UR15], tmem[UR6], UPT ;  /* 0x00060e1c1e007dea */ /* 0x0003e8000b80030c */
[----:B------:R1:W-:Y:S01]  /*1550*/  UTCQMMA gdesc[UR34], gdesc[UR32], tmem[UR12], tmem[UR14], idesc[UR15], tmem[UR6], UPT ;  /* 0x00060e2022007dea */ /* 0x0003e2000b80030c */
[----:B------:R1:W-:Y:S01]  /*1560*/  UTCBAR [UR13], URZ ;  /* 0x000000ff0d0073e9 */ /* 0x0003e200080000ff */
[----:B------:R-:W2:Y:S02]  /*1570*/  SYNCS.PHASECHK.TRANS64.TRYWAIT P0, [UR9+0x31840], R11 ;  /* 0x0318400bff0075a7 */ /* 0x000ea40008001109 */
[----:B-12---:R-:W-:Y:S05]  /*1580*/  @!P0 BRA `(.L_x_21) ;  /* 0x0000003800188947 */ /* 0x006fea0003800000 */
.L_x_65:
[----:B------:R-:W-:Y:S01]  /*1590*/  ELECT P0, URZ, PT ;  /* 0x0000000000ff782f */ /* 0x000fe20003800000 */
[----:B-1----:R-:W1:Y:S01]  /*15a0*/  SHFL.IDX PT, R2, R9, R0, 0x1f ;  /* 0x00001f0009027589 */ /* 0x002e6200000e0000 */
[----:B------:R-:W-:Y:S02]  /*15b0*/  UIADD3 UR9, UPT, UPT, UR9, 0x31820, URZ ;  /* 0x0003182009097890 */ /* 0x000fe4000fffe0ff */
[----:B------:R-:W-:Y:S05]  /*15c0*/  UISETP.NE.AND UP0, UPT, UR16, -0x2, UPT ;  /* 0xfffffffe1000788c */ /* 0x000fea000bf05270 */
[----:B------:R-:W2:Y:S01]  /*15d0*/  SHFL.IDX PT, R0, R8, R0, 0x1f ;  /* 0x00001f0008007589 */ /* 0x000ea200000e0000 */
[----:B------:R-:W-:Y:S01]  /*15e0*/  NOP ;  /* 0x0000000000007918 */ /* 0x000fe20000000000 */
[----:B------:R-:W-:Y:S02]  /*15f0*/  NOP ;  /* 0x0000000000007918 */ /* 0x000fe40000000000 */
[C---:B------:R-:W-:Y:S01]  /*1600*/  @P0 IMAD.SHL.U32 R5, R7.reuse, 0x2000, RZ ;  /* 0x0000200007050824 */ /* 0x040fe200078e00ff */
[----:B------:R-:W-:Y:S01]  /*1610*/  UMOV UR21, 0x40004040 ;  /* 0x4000404000157882 */ /* 0x000fe20000000000 */
[----:B------:R-:W-:Y:S01]  /*1620*/  @P0 IMAD.SHL.U32 R6, R7, 0x10, RZ ;  /* 0x0000001007060824 */ /* 0x000fe200078e00ff */
[----:B------:R-:W-:Y:S01]  /*1630*/  UMOV UR15, 0x40004040 ;  /* 0x40004040000f7882 */ /* 0x000fe20000000000 */
[----:B------:R-:W-:Y:S01]  /*1640*/  @P0 IMAD.MOV.U32 R10, RZ, RZ, RZ ;  /* 0x000000ffff0a0224 */ /* 0x000fe200078e00ff */
[----:B------:R-:W-:Y:S01]  /*1650*/  @P0 LOP3.LUT R5, R5, 0x6000, RZ, 0xc0, !PT ;  /* 0x0000600005050812 */ /* 0x000fe200078ec0ff */
[----:B------:R-:W-:Y:S01]  /*1660*/  UMOV UR27, 0x40004040 ;  /* 0x40004040001b7882 */ /* 0x000fe20000000000 */
[----:B------:R-:W-:Y:S01]  /*1670*/  @P0 LOP3.LUT R6, R6, 0x30, RZ, 0xc0, !PT ;  /* 0x0000003006060812 */ /* 0x000fe200078ec0ff */
[----:B------:R-:W-:Y:S01]  /*1680*/  UMOV UR25, 0x40004040 ;  /* 0x4000404000197882 */ /* 0x000fe20000000000 */
[----:B------:R-:W-:Y:S01]  /*1690*/  @P0 LOP3.LUT R5, R5, 0x8b0, RZ, 0xfc, !PT ;  /* 0x000008b005050812 */ /* 0x000fe200078efcff */
[----:B------:R-:W-:Y:S01]  /*16a0*/  UMOV UR31, 0x40004040 ;  /* 0x40004040001f7882 */ /* 0x000fe20000000000 */
[----:B------:R-:W-:Y:S01]  /*16b0*/  @P0 R2UR UR22, R10 ;  /* 0x000000000a1602ca */ /* 0x000fe200000e0000 */
[----:B------:R-:W-:Y:S01]  /*16c0*/  UMOV UR29, 0x40004040 ;  /* 0x40004040001d7882 */ /* 0x000fe20000000000 */
[----:B------:R-:W-:Y:S01]  /*16d0*/  @P0 PRMT R5, R6, 0x5410, R5 ;  /* 0x0000541006050816 */ /* 0x000fe20000000005 */
[----:B------:R-:W-:Y:S01]  /*16e0*/  UMOV UR35, 0x40004040 ;  /* 0x4000404000237882 */ /* 0x000fe20000000000 */
[----:B------:R-:W-:Y:S01]  /*16f0*/  UMOV UR33, 0x40004040 ;  /* 0x4000404000217882 */ /* 0x000fe20000000000 */
[----:B-1----:R-:W-:Y:S02]  /*1700*/  R2UR UR20, R2 ;  /* 0x00000000021472ca */ /* 0x002fe400000e0000 */
[----:B------:R-:W-:Y:S02]  /*1710*/  @P0 R2UR UR13, R5 ;  /* 0x00000000050d02ca */ /* 0x000fe400000e0000 */
[----:B--2---:R-:W-:Y:S09]  /*1720*/  R2UR UR14, R0 ;  /* 0x00000000000e72ca */ /* 0x004ff200000e0000 */
[----:B------:R-:W-:Y:S02]  /*1730*/  UIADD3 UR26, UPT, UPT, UR20, 0x2, URZ ;  /* 0x00000002141a7890 */ /* 0x000fe4000fffe0ff */
[----:B------:R-:W-:Y:S01]  /*1740*/  UIADD3 UR30, UPT, UPT, UR20, 0x4, URZ ;  /* 0x00000004141e7890 */ /* 0x000fe2000fffe0ff */
[----:B------:R-:W-:Y:S01]  /*1750*/  IMAD.U32 R11, RZ, RZ, UR13 ;  /* 0x0000000dff0b7e24 */ /* 0x000fe2000f8e00ff */
[----:B------:R-:W-:Y:S02]  /*1760*/  UIADD3 UR24, UPT, UPT, UR14, 0x2, URZ ;  /* 0x000000020e187890 */ /* 0x000fe4000fffe0ff */
[----:B------:R-:W-:Y:S02]  /*1770*/  UIADD3 UR28, UPT, UPT, UR14, 0x4, URZ ;  /* 0x000000040e1c7890 */ /* 0x000fe4000fffe0ff */
[----:B------:R-:W-:Y:S01]  /*1780*/  @P0 R2UR UR23, R11 ;  /* 0x000000000b1702ca */ /* 0x000fe200000e0000 */
[----:B------:R-:W-:Y:S02]  /*1790*/  UIADD3 UR34, UPT, UPT, UR20, 0x6, URZ ;  /* 0x0000000614227890 */ /* 0x000fe4000fffe0ff */
[----:B------:R-:W-:Y:S10]  /*17a0*/  UIADD3 UR32, UPT, UPT, UR14, 0x6, URZ ;  /* 0x000000060e207890 */ /* 0x000ff4000fffe0ff */
[----:B------:R1:W-:Y:S01]  /*17b0*/  UTCQMMA gdesc[UR20], gdesc[UR14], tmem[UR12], tmem[UR22], idesc[UR23], tmem[UR4], UPT ;  /* 0x0004160e14007dea */ /* 0x0003e2000b80030c */
[----:B------:R1:W-:Y:S01]  /*17c0*/  UTCQMMA gdesc[UR26], gdesc[UR24], tmem[UR12], tmem[UR22], idesc[UR23], tmem[UR4], UPT ;  /* 0x000416181a007dea */ /* 0x0003e2000b80030c */
[----:B------:R1:W-:Y:S01]  /*17d0*/  UTCQMMA gdesc[UR30], gdesc[UR28], tmem[UR12], tmem[UR22], idesc[UR23], tmem[UR4], UPT ;  /* 0x0004161c1e007dea */ /* 0x0003e2000b80030c */
[----:B------:R1:W-:Y:S01]  /*17e0*/  UTCQMMA gdesc[UR34], gdesc[UR32], tmem[UR12], tmem[UR22], idesc[UR23], tmem[UR4], UPT ;  /* 0x0004162022007dea */ /* 0x0003e2000b80030c */
[----:B------:R1:W-:Y:S01]  /*17f0*/  UTCBAR [UR9], URZ ;  /* 0x000000ff090073e9 */ /* 0x0003e200080000ff */
[----:B------:R-:W-:Y:S05]  /*1800*/  BRA.U UP0, `(.L_x_22) ;  /* 0x0000000100087547 */ /* 0x000fea000b800000 */
[----:B------:R2:W-:Y:S01]  /*1810*/  UTCBAR [UR11], URZ ;  /* 0x000000ff0b0073e9 */ /* 0x0005e200080000ff */
[----:B------:R-:W-:Y:S01]  /*1820*/  NOP ;  /* 0x0000000000007918 */ /* 0x000fe20000000000 */
.L_x_22:
[----:B------:R-:W-:Y:S01]  /*1830*/  UISETP.NE.AND UP0, UPT, UR10, 0x3, UPT ;  /* 0x000000030a00788c */ /* 0x000fe2000bf05270 */
[----:B------:R-:W-:Y:S01]  /*1840*/  VIADD R7, R7, 0x2 ;  /* 0x0000000207077836 */ /* 0x000fe20000000000 */
[----:B------:R-:W-:Y:S02]  /*1850*/  UIADD3 UR10, UPT, UPT, UR10, 0x1, URZ ;  /* 0x000000010a0a7890 */ /* 0x000fe4000fffe0ff */
[----:B------:R-:W-:Y:S02]  /*1860*/  UIADD3 UR17, UPT, UPT, UR17, -0x2, URZ ;  /* 0xfffffffe11117890 */ /* 0x000fe4000fffe0ff */
[----:B-1----:R-:W-:Y:S02]  /*1870*/  USEL UR15, UR10, URZ, UP0 ;  /* 0x000000ff0a0f7287 */ /* 0x002fe40008000000 */
[----:B------:R-:W-:Y:S02]  /*1880*/  UISETP.NE.AND UP0, UPT, UR17, -0x2, UPT ;  /* 0xfffffffe1100788c */ /* 0x000fe4000bf05270 */
[----:B------:R-:W-:Y:S02]  /*1890*/  UIADD3 UR16, UPT, UPT, UR16, 0x2, URZ ;  /* 0x0000000210107890 */ /* 0x000fe4000fffe0ff */
[----:B------:R-:W-:Y:S04]  /*18a0*/  ISETP.NE.AND P0, PT, RZ, UR15, PT ;  /* 0x0000000fff007c0c */ /* 0x000fe8000bf05270 */
[----:B------:R-:W-:Y:S04]  /*18b0*/  SEL R0, RZ, 0x1, P0 ;  /* 0x00000001ff007807 */ /* 0x000fe80000000000 */
[----:B------:R-:W-:Y:S01]  /*18c0*/  LOP3.LUT R4, R4, R0, RZ, 0x3c, !PT ;  /* 0x0000000004047212 */ /* 0x000fe200078e3cff */
[----:B------:R-:W-:Y:S06]  /*18d0*/  BRA.U UP0, `(.L_x_23) ;  /* 0xfffffff9001c7547 */ /* 0x000fec000b83ffff */
[----:B------:R-:W-:-:S13]  /*18e0*/  ISETP.NE.AND P0, PT, R3, UR18, PT ;  /* 0x0000001203007c0c */ /* 0x000fda000bf05270 */
[----:B--2---:R-:W-:Y:S05]  /*18f0*/  @!P0 EXIT ;  /* 0x000000000000894d */ /* 0x004fea0003800000 */
[----:B------:R-:W-:Y:S01]  /*1900*/  UIADD3 UR18, UPT, UPT, UR18, 0x1, URZ ;  /* 0x0000000112127890 */ /* 0x000fe2000fffe0ff */
[----:B------:R-:W-:Y:S11]  /*1910*/  BRA `(.L_x_24) ;  /* 0xfffffff400c87947 */ /* 0x000ff6000383ffff */
.L_x_11:
[----:B------:R-:W-:-:S13]  /*1920*/  ELECT P0, URZ, PT ;  /* 0x0000000000ff782f */ /* 0x000fda0003800000 */
[----:B------:R-:W-:Y:S05]  /*1930*/  @!P0 BRA `(.L_x_13) ;  /* 0x0000001800b88947 */ /* 0x000fea0003800000 */
[----:B------:R-:W1:Y:S02]  /*1940*/  S2UR UR4, SR_CTAID.X ;  /* 0x00000000000479c3 */ /* 0x000e640000002500 */
[----:B-1----:R-:W-:-:S13]  /*1950*/  ISETP.LE.U32.AND P0, PT, R22, UR4, PT ;  /* 0x0000000416007c0c */ /* 0x002fda000bf03070 */
[----:B------:R-:W-:Y:S05]  /*1960*/  @P0 EXIT ;  /* 0x000000000000094d */ /* 0x000fea0003800000 */
[----:B------:R-:W1:Y:S01]  /*1970*/  S2R R0, SR_CgaCtaId ;  /* 0x0000000000007919 */ /* 0x000e620000008800 */
[----:B------:R-:W-:Y:S01]  /*1980*/  IMAD.U32 R9, RZ, RZ, UR4 ;  /* 0x00000004ff097e24 */ /* 0x000fe2000f8e00ff */
[----:B------:R-:W2:Y:S01]  /*1990*/  LDC.64 R10, c[0x0][0x348] ;  /* 0x0000d200ff0a7b82 */ /* 0x000ea20000000a00 */
[----:B------:R-:W-:-:S03]  /*19a0*/  MOV R2, 0x400 ;  /* 0x0000040000027802 */ /* 0x000fc60000000f00 */
[----:B------:R-:W-:Y:S02]  /*19b0*/  LOP3.LUT R3, RZ, R9, RZ, 0x33, !PT ;  /* 0x00000009ff037212 */ /* 0x000fe400078e33ff */
[----:B------:R-:W-:-:S03]  /*19c0*/  PRMT R8, R9, 0x7610, R8 ;  /* 0x0000761009087816 */ /* 0x000fc60000000008 */
[----:B------:R-:W-:-:S05]  /*19d0*/  IMAD.IADD R3, R22, 0x1, R3 ;  /* 0x0000000116037824 */ /* 0x000fca00078e0203 */
[----:B------:R-:W-:-:S05]  /*19e0*/  SHF.R.U32.HI R3, RZ, 0x2, R3 ;  /* 0x00000002ff037819 */ /* 0x000fca0000011603 */
[----:B------:R-:W-:-:S05]  /*19f0*/  IMAD.HI.U32 R3, R3, 0x3a83a83b, RZ ;  /* 0x3a83a83b03037827 */ /* 0x000fca00078e00ff */
[----:B------:R-:W-:-:S05]  /*1a00*/  SHF.R.U32.HI R3, RZ, 0x3, R3 ;  /* 0x00000003ff037819 */ /* 0x000fca0000011603 */
[----:B------:R-:W-:Y:S01]  /*1a10*/  IMAD.MOV R3, RZ, RZ, -R3 ;  /* 0x000000ffff037224 */ /* 0x000fe200078e0a03 */
[----:B-1----:R-:W-:-:S07]  /*1a20*/  LEA R0, R0, R2, 0x18 ;  /* 0x0000000200007211 */ /* 0x002fce00078ec0ff */
.L_x_41:
[----:B------:R-:W-:Y:S01]  /*1a30*/  SHF.R.U32.HI R13, RZ, 0x5, R9 ;  /* 0x00000005ff0d7819 */ /* 0x000fe20000011609 */
[----:B------:R-:W-:Y:S05]  /*1a40*/  YIELD ;  /* 0x0000000000007946 */ /* 0x000fea0003800000 */
[----:B------:R-:W-:-:S04]  /*1a50*/  IMAD.HI.U32 R13, R13, 0xd79435f, RZ ;  /* 0x0d79435f0d0d7827 */ /* 0x000fc800078e00ff */
[C---:B------:R-:W-:Y:S01]  /*1a60*/  IMAD R7, R13.reuse, -0x10, R34 ;  /* 0xfffffff00d077824 */ /* 0x040fe200078e0222 */
[----:B------:R-:W-:-:S04]  /*1a70*/  PRMT R2, R13, 0x9910, RZ ;  /* 0x000099100d027816 */ /* 0x000fc800000000ff */
[----:B------:R-:W-:Y:S01]  /*1a80*/  VIMNMX.U32 R7, PT, PT, R7, 0x10, PT ;  /* 0x0000001007077848 */ /* 0x000fe20003fe0000 */
[----:B------:R-:W-:-:S04]  /*1a90*/  IMAD R2, R2, 0x260, RZ ;  /* 0x0000026002027824 */ /* 0x000fc800078e02ff */
[----:B------:R-:W-:Y:S01]  /*1aa0*/  IMAD.MOV R12, RZ, RZ, -R2 ;  /* 0x000000ffff0c7224 */ /* 0x000fe200078e0a02 */
[----:B------:R-:W-:-:S04]  /*1ab0*/  MOV R2, 0x1b00 ;  /* 0x00001b0000027802 */ /* 0x000fc80000000f00 */
[----:B------:R-:W-:-:S05]  /*1ac0*/  PRMT R12, R12, 0x7710, RZ ;  /* 0x000077100c0c7816 */ /* 0x000fca00000000ff */
[----:B------:R-:W-:-:S05]  /*1ad0*/  IMAD.IADD R12, R12, 0x1, R8 ;  /* 0x000000010c0c7824 */ /* 0x000fca00078e0208 */
[----:B-1234-:R-:W-:Y:S02]  /*1ae0*/  LOP3.LUT R5, R12, 0xffff, RZ, 0xc0, !PT ;  /* 0x0000ffff0c057812 */ /* 0x01efe400078ec0ff */
[----:B--2---:R-:W-:Y:S05]  /*1af0*/  CALL.REL.NOINC `($__internal_3_$__cuda_sm20_div_u16) ;  /* 0x0000003800947944 */ /* 0x004fea0003c00000 */
[----:B------:R-:W-:Y:S01]  /*1b00*/  IMAD.MOV.U32 R2, RZ, RZ, -0x80000000 ;  /* 0x80000000ff027424 */ /* 0x000fe200078e00ff */
[----:B------:R-:W-:Y:S01]  /*1b10*/  PRMT R7, R7, 0x9910, RZ ;  /* 0x0000991007077816 */ /* 0x000fe200000000ff */
[C---:B------:R-:W-:Y:S01]  /*1b20*/  VIADD R25, R0.reuse, 0x31800 ;  /* 0x0003180000197836 */ /* 0x040fe20000000000 */
[C---:B------:R-:W-:Y:S01]  /*1b30*/  PRMT R4, R41.reuse, 0x9910, RZ ;  /* 0x0000991029047816 */ /* 0x040fe200000000ff */
[----:B------:R-:W1:Y:S01]  /*1b40*/  SYNCS.PHASECHK.TRANS64.TRYWAIT P4, [R0+URZ+0x31820], R2 ;  /* 0x03182002000075a7 */ /* 0x000e6200080811ff */
[----:B------:R-:W-:Y:S01]  /*1b50*/  LOP3.LUT R6, R41, 0xffff, RZ, 0xc0, !PT ;  /* 0x0000ffff29067812 */ /* 0x000fe200078ec0ff */
[----:B------:R-:W-:Y:S01]  /*1b60*/  VIADD R24, R0, 0x30000 ;  /* 0x0003000000187836 */ /* 0x000fe20000000000 */
[C---:B------:R-:W-:Y:S01]  /*1b70*/  IADD3 R36, P3, PT, R10.reuse, 0x40, RZ ;  /* 0x000000400a247810 */ /* 0x040fe20007f7e0ff */
[----:B------:R-:W-:Y:S01]  /*1b80*/  IMAD R4, R7, R4, RZ ;  /* 0x0000000407047224 */ /* 0x000fe200078e02ff */
[C---:B------:R-:W-:Y:S01]  /*1b90*/  IADD3 R30, P1, PT, R10.reuse, 0x140, RZ ;  /* 0x000001400a1e7810 */ /* 0x040fe20007f3e0ff */
[----:B------:R-:W-:Y:S01]  /*1ba0*/  IMAD.MOV.U32 R22, RZ, RZ, 0xa500 ;  /* 0x0000a500ff167424 */ /* 0x000fe200078e00ff */
[C---:B------:R-:W-:Y:S01]  /*1bb0*/  IADD3 R32, P2, PT, R10.reuse, 0xc0, RZ ;  /* 0x000000c00a207810 */ /* 0x040fe20007f5e0ff */
[----:B------:R-:W-:Y:S01]  /*1bc0*/  IMAD.MOV R4, RZ, RZ, -R4 ;  /* 0x000000ffff047224 */ /* 0x000fe200078e0a04 */
[----:B------:R-:W-:Y:S01]  /*1bd0*/  IADD3 R28, P0, PT, R10, 0x1c0, RZ ;  /* 0x000001c00a1c7810 */ /* 0x000fe20007f1e0ff */
[--C-:B------:R-:W-:Y:S01]  /*1be0*/  IMAD.X R37, RZ, RZ, R11.reuse, P3 ;  /* 0x000000ffff257224 */ /* 0x100fe200018e060b */
[----:B------:R-:W-:Y:S01]  /*1bf0*/  IADD3 R5, PT, PT, R0, 0x8000, RZ ;  /* 0x0000800000057810 */ /* 0x000fe20007ffe0ff */
[----:B------:R-:W-:Y:S01]  /*1c00*/  IMAD R6, R6, 0xc0, RZ ;  /* 0x000000c006067824 */ /* 0x000fe200078e02ff */
[----:B------:R-:W-:Y:S01]  /*1c10*/  PRMT R4, R4, 0x7710, RZ ;  /* 0x0000771004047816 */ /* 0x000fe200000000ff */
[----:B------:R-:W-:Y:S01]  /*1c20*/  IMAD.X R31, RZ, RZ, R11, P1 ;  /* 0x000000ffff1f7224 */ /* 0x000fe200008e060b */
[----:B------:R-:W-:-:S02]  /*1c30*/  IADD3 R23, PT, PT, R0, 0x30800, RZ ;  /* 0x0003080000177810 */ /* 0x000fc40007ffe0ff */
[----:B------:R-:W-:Y:S02]  /*1c40*/  IADD3 R4, PT, PT, R12, R4, RZ ;  /* 0x000000040c047210 */ /* 0x000fe40007ffe0ff */
[-C--:B------:R-:W-:Y:S02]  /*1c50*/  IADD3.X R33, PT, PT, RZ, R11.reuse, RZ, P2, !PT ;  /* 0x0000000bff217210 */ /* 0x080fe400017fe4ff */
[----:B------:R-:W-:Y:S01]  /*1c60*/  LOP3.LUT R7, R4, 0xffff, RZ, 0xc0, !PT ;  /* 0x0000ffff04077812 */ /* 0x000fe200078ec0ff */
[----:B------:R-:W-:Y:S01]  /*1c70*/  VIADD R4, R0, 0x18000 ;  /* 0x0001800000047836 */ /* 0x000fe20000000000 */
[----:B------:R-:W-:-:S03]  /*1c80*/  IADD3.X R29, PT, PT, RZ, R11, RZ, P0, !PT ;  /* 0x0000000bff1d7210 */ /* 0x000fc600007fe4ff */
[----:B------:R-:W-:Y:S01]  /*1c90*/  IMAD R7, R13, 0x10, R7 ;  /* 0x000000100d077824 */ /* 0x000fe200078e0207 */
[----:B-1----:R-:W-:Y:S06]  /*1ca0*/  @!P4 BRA `(.L_x_25) ;  /* 0x00000030006cc947 */ /* 0x002fec0003800000 */
.L_x_66:
[----:B------:R-:W-:Y:S01]  /*1cb0*/  IMAD.SHL.U32 R7, R7, 0x80, RZ ;  /* 0x0000008007077824 */ /* 0x000fe200078e00ff */
[----:B------:R-:W-:Y:S01]  /*1cc0*/  R2UR UR13, R25 ;  /* 0x00000000190d72ca */ /* 0x000fe200000e0000 */
[----:B------:R-:W-:Y:S01]  /*1cd0*/  UMOV UR14, URZ ;  /* 0x000000ff000e7c82 */ /* 0x000fe20008000000 */
[----:B------:R-:W-:Y:S01]  /*1ce0*/  R2UR UR28, R36 ;  /* 0x00000000241c72ca */ /* 0x000fe200000e0000 */
[----:B------:R-:W-:Y:S01]  /*1cf0*/  UMOV UR20, 0x0 ;  /* 0x0000000000147882 */ /* 0x000fe20000000000 */
[----:B------:R-:W-:Y:S01]  /*1d00*/  R2UR UR29, R37 ;  /* 0x00000000251d72ca */ /* 0x000fe200000e0000 */
[----:B------:R-:W-:Y:S01]  /*1d10*/  UMOV UR21, 0x10000000 ;  /* 0x1000000000157882 */ /* 0x000fe20000000000 */
[----:B------:R-:W-:Y:S01]  /*1d20*/  R2UR UR12, R5 ;  /* 0x00000000050c72ca */ /* 0x000fe200000e0000 */
[----:B------:R-:W-:Y:S01]  /*1d30*/  UMOV UR11, URZ ;  /* 0x000000ff000b7c82 */ /* 0x000fe20008000000 */
[----:B------:R-:W-:Y:S01]  /*1d40*/  R2UR UR15, R7 ;  /* 0x00000000070f72ca */ /* 0x000fe200000e0000 */
[----:B------:R-:W-:Y:S01]  /*1d50*/  UMOV UR18, UR14 ;  /* 0x0000000e00127c82 */ /* 0x000fe20008000000 */
        /* <DEDUP_REMOVED lines=9> */
[----:B------:R-:W-:Y:S01]  /*1df0*/  VIADD R21, R0, 0xc000 ;  /* 0x0000c00000157836 */ /* 0x000fe20000000000 */
[----:B------:R-:W-:Y:S01]  /*1e00*/  R2UR UR25, R31 ;  /* 0x000000001f1972ca */ /* 0x000fe200000e0000 */
[----:B------:R2:W-:Y:S01]  /*1e10*/  UTMALDG.2D [UR12], [UR28], desc[UR20] ;  /* 0x0000140c1c0075b4 */ /* 0x0005e20008009000 */
[----:B------:R-:W-:Y:S01]  /*1e20*/  R2UR UR8, R24 ;  /* 0x00000000180872ca */ /* 0x000fe200000e0000 */
[----:B------:R-:W-:Y:S01]  /*1e30*/  UMOV UR10, UR15 ;  /* 0x0000000f000a7c82 */ /* 0x000fe20008000000 */
[----:B------:R-:W-:Y:S01]  /*1e40*/  R2UR UR22, R28 ;  /* 0x000000001c1672ca */ /* 0x000fe200000e0000 */
[C---:B------:R-:W-:Y:S01]  /*1e50*/  VIADD R20, R0.reuse, 0x31808 ;  /* 0x0003180800147836 */ /* 0x040fe20000000000 */
[----:B------:R-:W-:Y:S01]  /*1e60*/  R2UR UR23, R29 ;  /* 0x000000001d1772ca */ /* 0x000fe200000e0000 */
[----:B------:R-:W-:Y:S01]  /*1e70*/  UMOV UR6, UR19 ;  /* 0x0000001300067c82 */ /* 0x000fe20008000000 */
[----:B------:R-:W-:Y:S01]  /*1e80*/  R2UR UR4, R23 ;  /* 0x00000000170472ca */ /* 0x000fe200000e0000 */
[----:B------:R2:W-:Y:S01]  /*1e90*/  UTMALDG.2D [UR16], [UR26], desc[UR20] ;  /* 0x000014101a0075b4 */ /* 0x0005e20008009000 */
[----:B------:R-:W-:-:S05]  /*1ea0*/  VIADD R19, R0, 0x1e000 ;  /* 0x0001e00000137836 */ /* 0x000fca0000000000 */
[----:B------:R2:W-:Y:S06]  /*1eb0*/  UTMALDG.2D [UR8], [UR24], desc[UR20] ;  /* 0x00001408180075b4 */ /* 0x0005ec0008009000 */
[----:B------:R2:W-:Y:S01]  /*1ec0*/  UTMALDG.2D [UR4], [UR22], desc[UR20] ;  /* 0x00001404160075b4 */ /* 0x0005e20008009000 */
[----:B------:R2:W-:Y:S01]  /*1ed0*/  SYNCS.ARRIVE.TRANS64 RZ, [R0+URZ+0x31800], R22 ;  /* 0x0318001600ff79a7 */ /* 0x0005e200080000ff */
[----:B------:R-:W3:Y:S02]  /*1ee0*/  SYNCS.PHASECHK.TRANS64.TRYWAIT P0, [R0+URZ+0x31828], R2 ;  /* 0x03182802000075a7 */ /* 0x000ee400080011ff */
[----:B--23--:R-:W-:Y:S05]  /*1ef0*/  @!P0 BRA `(.L_x_26) ;  /* 0x0000002c00f48947 */ /* 0x00cfea0003800000 */
.L_x_67:
[----:B------:R-:W-:Y:S01]  /*1f00*/  R2UR UR9, R20 ;  /* 0x00000000140972ca */ /* 0x000fe200000e0000 */
[----:B------:R-:W-:Y:S01]  /*1f10*/  IMAD.MOV.U32 R18, RZ, RZ, 0xa000 ;  /* 0x0000a000ff127424 */ /* 0x000fe200078e00ff */
[----:B------:R-:W-:Y:S01]  /*1f20*/  R2UR UR16, R36 ;  /* 0x00000000241072ca */ /* 0x000fe200000e0000 */
[----:B------:R-:W-:Y:S01]  /*1f30*/  UMOV UR14, 0x0 ;  /* 0x00000000000e7882 */ /* 0x000fe20000000000 */
[----:B------:R-:W-:Y:S01]  /*1f40*/  R2UR UR17, R37 ;  /* 0x00000000251172ca */ /* 0x000fe200000e0000 */
[----:B------:R-:W-:Y:S01]  /*1f50*/  UMOV UR15, 0x10000000 ;  /* 0x10000000000f7882 */ /* 0x000fe20000000000 */
[----:B------:R-:W-:Y:S01]  /*1f60*/  R2UR UR11, R7 ;  /* 0x00000000070b72ca */ /* 0x000fe200000e0000 */
[----:B------:R-:W-:Y:S01]  /*1f70*/  UMOV UR10, 0x80 ;  /* 0x00000080000a7882 */ /* 0x000fe20000000000 */
[----:B------:R-:W-:Y:S01]  /*1f80*/  R2UR UR8, R21 ;  /* 0x00000000150872ca */ /* 0x000fe200000e0000 */
[----:B------:R-:W-:Y:S01]  /*1f90*/  UMOV UR6, 0x80 ;  /* 0x0000008000067882 */ /* 0x000fe20000000000 */
[----:B------:R-:W-:Y:S01]  /*1fa0*/  R2UR UR12, R32 ;  /* 0x00000000200c72ca */ /* 0x000fe200000e0000 */
[----:B------:R-:W-:Y:S01]  /*1fb0*/  VIADD R17, R0, 0x10000 ;  /* 0x0001000000117836 */ /* 0x000fe20000000000 */
[----:B------:R-:W-:Y:S01]  /*1fc0*/  R2UR UR13, R33 ;  /* 0x00000000210d72ca */ /* 0x000fe200000e0000 */
[----:B------:R-:W-:Y:S01]  /*1fd0*/  UMOV UR5, UR9 ;  /* 0x0000000900057c82 */ /* 0x000fe20008000000 */
[----:B------:R-:W-:Y:S01]  /*1fe0*/  R2UR UR7, R6 ;  /* 0x00000000060772ca */ /* 0x000fe200000e0000 */
[C---:B------:R-:W-:Y:S01]  /*1ff0*/  VIADD R16, R0.reuse, 0x31810 ;  /* 0x0003181000107836 */ /* 0x040fe20000000000 */
[----:B------:R-:W-:Y:S01]  /*2000*/  R2UR UR4, R19 ;  /* 0x00000000130472ca */ /* 0x000fe200000e0000 */
[----:B------:R-:W-:-:S04]  /*2010*/  VIADD R15, R0, 0x24000 ;  /* 0x00024000000f7836 */ /* 0x000fc80000000000 */
[----:B------:R2:W-:Y:S08]  /*2020*/  UTMALDG.2D [UR8], [UR16], desc[UR14] ;  /* 0x00000e08100075b4 */ /* 0x0005f00008009000 */
[----:B------:R2:W-:Y:S01]  /*2030*/  UTMALDG.2D [UR4], [UR12], desc[UR14] ;  /* 0x00000e040c0075b4 */ /* 0x0005e20008009000 */
[----:B------:R2:W-:Y:S01]  /*2040*/  SYNCS.ARRIVE.TRANS64 RZ, [R0+URZ+0x31808], R18 ;  /* 0x0318081200ff79a7 */ /* 0x0005e200080000ff */
[----:B------:R-:W3:Y:S02]  /*2050*/  SYNCS.PHASECHK.TRANS64.TRYWAIT P0, [R0+URZ+0x31830], R2 ;  /* 0x03183002000075a7 */ /* 0x000ee400080011ff */
[----:B--23--:R-:W-:Y:S05]  /*2060*/  @!P0 BRA `(.L_x_27) ;  /* 0x0000002c00b48947 */ /* 0x00cfea0003800000 */
.L_x_68:
        /* <DEDUP_REMOVED lines=11> */
[----:B-1----:R-:W-:Y:S01]  /*2120*/  VIADD R13, R0, 0x31818 ;  /* 0x00031818000d7836 */ /* 0x002fe20000000000 */
[----:B------:R-:W-:Y:S01]  /*2130*/  R2UR UR13, R33 ;  /* 0x00000000210d72ca */ /* 0x000fe200000e0000 */
[----:B------:R-:W-:Y:S01]  /*2140*/  UMOV UR5, UR9 ;  /* 0x0000000900057c82 */ /* 0x000fe20008000000 */
[----:B------:R-:W-:Y:S01]  /*2150*/  R2UR UR7, R6 ;  /* 0x00000000060772ca */ /* 0x000fe200000e0000 */
[----:B------:R-:W-:Y:S01]  /*2160*/  VIADD R12, R0, 0x2a000 ;  /* 0x0002a000000c7836 */ /* 0x000fe20000000000 */
[----:B------:R-:W-:-:S05]  /*2170*/  R2UR UR4, R15 ;  /* 0x000000000f0472ca */ /* 0x000fca00000e0000 */
[----:B------:R1:W-:Y:S08]  /*2180*/  UTMALDG.2D [UR8], [UR16], desc[UR14] ;  /* 0x00000e08100075b4 */ /* 0x0003f00008009000 */
[----:B------:R1:W-:Y:S01]  /*2190*/  UTMALDG.2D [UR4], [UR12], desc[UR14] ;  /* 0x00000e040c0075b4 */ /* 0x0003e20008009000 */
[----:B------:R1:W-:Y:S01]  /*21a0*/  SYNCS.ARRIVE.TRANS64 RZ, [R0+URZ+0x31810], R18 ;  /* 0x0318101200ff79a7 */ /* 0x0003e200080000ff */
[----:B------:R-:W2:Y:S02]  /*21b0*/  SYNCS.PHASECHK.TRANS64.TRYWAIT P0, [R0+URZ+0x31838], R2 ;  /* 0x03183802000075a7 */ /* 0x000ea400080011ff */
[----:B-12---:R-:W-:Y:S05]  /*21c0*/  @!P0 BRA `(.L_x_28) ;  /* 0x0000002c00788947 */ /* 0x006fea0003800000 */
.L_x_69:
        /* <DEDUP_REMOVED lines=8> */
[----:B------:R-:W-:Y:S02]  /*2250*/  R2UR UR8, R14 ;  /* 0x000000000e0872ca */ /* 0x000fe400000e0000 */
[----:B------:R-:W-:-:S02]  /*2260*/  R2UR UR12, R32 ;  /* 0x00000000200c72ca */ /* 0x000fc400000e0000 */
[----:B------:R-:W-:Y:S01]  /*2270*/  R2UR UR13, R33 ;  /* 0x00000000210d72ca */ /* 0x000fe200000e0000 */
[----:B------:R-:W-:Y:S01]  /*2280*/  UMOV UR5, UR9 ;  /* 0x0000000900057c82 */ /* 0x000fe20008000000 */
[----:B------:R-:W-:Y:S02]  /*2290*/  R2UR UR7, R6 ;  /* 0x00000000060772ca */ /* 0x000fe400000e0000 */
[----:B------:R-:W-:-:S05]  /*22a0*/  R2UR UR4, R12 ;  /* 0x000000000c0472ca */ /* 0x000fca00000e0000 */
[----:B------:R2:W-:Y:S08]  /*22b0*/  UTMALDG.2D [UR8], [UR16], desc[UR14] ;  /* 0x00000e08100075b4 */ /* 0x0005f00008009000 */
[----:B------:R2:W-:Y:S01]  /*22c0*/  UTMALDG.2D [UR4], [UR12], desc[UR14] ;  /* 0x00000e040c0075b4 */ /* 0x0005e20008009000 */
[----:B------:R2:W-:Y:S01]  /*22d0*/  SYNCS.ARRIVE.TRANS64 RZ, [R0+URZ+0x31818], R18 ;  /* 0x0318181200ff79a7 */ /* 0x0005e200080000ff */
[----:B------:R-:W3:Y:S02]  /*22e0*/  SYNCS.PHASECHK.TRANS64.TRYWAIT P0, [R0+URZ+0x31820], RZ ;  /* 0x031820ff000075a7 */ /* 0x000ee400080011ff */
[----:B--23--:R-:W-:Y:S05]  /*22f0*/  @!P0 BRA `(.L_x_29) ;  /* 0x0000002c00488947 */ /* 0x00cfea0003800000 */
.L_x_70:
        /* <DEDUP_REMOVED lines=13> */
[----:B------:R-:W-:Y:S01]  /*23d0*/  UMOV UR13, UR17 ;  /* 0x00000011000d7c82 */ /* 0x000fe20008000000 */
[----:B------:R-:W-:Y:S01]  /*23e0*/  R2UR UR12, R4 ;  /* 0x00000000040c72ca */ /* 0x000fe200000e0000 */
[----:B------:R-:W-:Y:S01]  /*23f0*/  UMOV UR9, UR17 ;  /* 0x0000001100097c82 */ /* 0x000fe20008000000 */
[----:B------:R-:W-:Y:S01]  /*2400*/  R2UR UR15, R6 ;  /* 0x00000000060f72ca */ /* 0x000fe200000e0000 */
[----:B------:R-:W-:Y:S01]  /*2410*/  UMOV UR5, UR17 ;  /* 0x0000001100057c82 */ /* 0x000fe20008000000 */
[----:B------:R-:W-:-:S02]  /*2420*/  R2UR UR22, R30 ;  /* 0x000000001e1672ca */ /* 0x000fc400000e0000 */
[----:B------:R-:W-:Y:S01]  /*2430*/  R2UR UR23, R31 ;  /* 0x000000001f1772ca */ /* 0x000fe200000e0000 */
[----:B------:R3:W-:Y:S01]  /*2440*/  UTMALDG.2D [UR16], [UR28], desc[UR24] ;  /* 0x000018101c0075b4 */ /* 0x0007e20008009000 */
[----:B------:R-:W-:Y:S01]  /*2450*/  R2UR UR8, R24 ;  /* 0x00000000180872ca */ /* 0x000fe200000e0000 */
[----:B------:R-:W-:Y:S01]  /*2460*/  UMOV UR10, UR19 ;  /* 0x00000013000a7c82 */ /* 0x000fe20008000000 */
[----:B------:R-:W-:Y:S02]  /*2470*/  R2UR UR20, R28 ;  /* 0x000000001c1472ca */ /* 0x000fe400000e0000 */
[----:B------:R-:W-:Y:S02]  /*2480*/  R2UR UR21, R29 ;  /* 0x000000001d1572ca */ /* 0x000fe400000e0000 */
[----:B------:R-:W-:Y:S01]  /*2490*/  R2UR UR4, R23 ;  /* 0x00000000170472ca */ /* 0x000fe200000e0000 */
[----:B------:R3:W-:Y:S01]  /*24a0*/  UTMALDG.2D [UR12], [UR26], desc[UR24] ;  /* 0x0000180c1a0075b4 */ /* 0x0007e20008009000 */
[----:B------:R-:W-:-:S05]  /*24b0*/  UMOV UR6, UR15 ;  /* 0x0000000f00067c82 */ /* 0x000fca0008000000 */
[----:B------:R3:W-:Y:S06]  /*24c0*/  UTMALDG.2D [UR8], [UR22], desc[UR24] ;  /* 0x00001808160075b4 */ /* 0x0007ec0008009000 */
[----:B------:R3:W-:Y:S01]  /*24d0*/  UTMALDG.2D [UR4], [UR20], desc[UR24] ;  /* 0x00001804140075b4 */ /* 0x0007e20008009000 */
[----:B------:R3:W-:Y:S01]  /*24e0*/  SYNCS.ARRIVE.TRANS64 RZ, [R0+URZ+0x31800], R22 ;  /* 0x0318001600ff79a7 */ /* 0x0007e200080000ff */
[----:B------:R-:W4:Y:S02]  /*24f0*/  SYNCS.PHASECHK.TRANS64.TRYWAIT P0, [R0+URZ+0x31828], RZ ;  /* 0x031828ff000075a7 */ /* 0x000f2400080011ff */
[----:B---34-:R-:W-:Y:S05]  /*2500*/  @!P0 BRA `(.L_x_30) ;  /* 0x0000002800d88947 */ /* 0x018fea0003800000 */
.L_x_71:
        /* <DEDUP_REMOVED lines=17> */
[----:B------:R-:W5:Y:S02]  /*2620*/  SYNCS.PHASECHK.TRANS64.TRYWAIT P0, [R0+URZ+0x31830], RZ ;  /* 0x031830ff000075a7 */ /* 0x000f6400080011ff */
[----:B----45:R-:W-:Y:S05]  /*2630*/  @!P0 BRA `(.L_x_31) ;  /* 0x0000002800a08947 */ /* 0x030fea0003800000 */
.L_x_72:
        /* <DEDUP_REMOVED lines=17> */
[----:B------:R-:W1:Y:S02]  /*2750*/  SYNCS.PHASECHK.TRANS64.TRYWAIT P0, [R0+URZ+0x31838], RZ ;  /* 0x031838ff000075a7 */ /* 0x000e6400080011ff */
[----:B-1---5:R-:W-:Y:S05]  /*2760*/  @!P0 BRA `(.L_x_32) ;  /* 0x0000002800688947 */ /* 0x022fea0003800000 */
.L_x_73:
        /* <DEDUP_REMOVED lines=17> */
[----:B------:R-:W1:Y:S02]  /*2880*/  SYNCS.PHASECHK.TRANS64.TRYWAIT P0, [R0+URZ+0x31820], R2 ;  /* 0x03182002000075a7 */ /* 0x000e6400080011ff */
[----:B-1---5:R-:W-:Y:S05]  /*2890*/  @!P0 BRA `(.L_x_33) ;  /* 0x0000002800308947 */ /* 0x022fea0003800000 */
.L_x_74:
        /* <DEDUP_REMOVED lines=31> */
[----:B------:R-:W1:Y:S02]  /*2a90*/  SYNCS.PHASECHK.TRANS64.TRYWAIT P0, [R0+URZ+0x31828], R2 ;  /* 0x03182802000075a7 */ /* 0x000e6400080011ff */
[----:B-1---5:R-:W-:Y:S05]  /*2aa0*/  @!P0 BRA `(.L_x_34) ;  /* 0x0000002400c88947 */ /* 0x022fea0003800000 */
.L_x_75:
        /* <DEDUP_REMOVED lines=19> */
.L_x_76:
        /* <DEDUP_REMOVED lines=19> */
.L_x_77:
        /* <DEDUP_REMOVED lines=19> */
.L_x_78:
        /* <DEDUP_REMOVED lines=31> */
[----:B------:R-:W1:Y:S02]  /*3030*/  SYNCS.PHASECHK.TRANS64.TRYWAIT P0, [R0+URZ+0x31828], RZ ;  /* 0x031828ff000075a7 */ /* 0x000e6400080011ff */
[----:B-1---5:R-:W-:Y:S05]  /*3040*/  @!P0 BRA `(.L_x_38) ;  /* 0x0000002000c88947 */ /* 0x022fea0003800000 */
.L_x_79:
        /* <DEDUP_REMOVED lines=19> */
.L_x_80:
        /* <DEDUP_REMOVED lines=19> */
.L_x_81:
[----:B------:R-:W-:Y:S01]  /*32b0*/  VIADD R3, R3, 0x1 ;  /* 0x0000000103037836 */ /* 0x000fe20000000000 */
        /* <DEDUP_REMOVED lines=13> */
[----:B------:R-:W-:Y:S02]  /*3390*/  R2UR UR7, R6 ;  /* 0x00000000060772ca */ /* 0x000fe400000e0000 */
[----:B------:R-:W-:-:S03]  /*33a0*/  ISETP.NE.AND P0, PT, R3, 0x1, PT ;  /* 0x000000010300780c */ /* 0x000fc60003f05270 */
[----:B------:R5:W-:Y:S08]  /*33b0*/  UTMALDG.2D [UR8], [UR16], desc[UR14] ;  /* 0x00000e08100075b4 */ /* 0x000bf00008009000 */
[----:B------:R5:W-:Y:S01]  /*33c0*/  UTMALDG.2D [UR4], [UR12], desc[UR14] ;  /* 0x00000e040c0075b4 */ /* 0x000be20008009000 */
[----:B------:R5:W-:Y:S02]  /*33d0*/  SYNCS.ARRIVE.TRANS64 RZ, [R0+URZ+0x31818], R18 ;  /* 0x0318181200ff79a7 */ /* 0x000be400080000ff */
[----:B-----5:R-:W-:Y:S05]  /*33e0*/  @!P0 EXIT ;  /* 0x000000000000894d */ /* 0x020fea0003800000 */
[----:B------:R-:W-:Y:S02]  /*33f0*/  IADD3 R8, PT, PT, R8, 0x8c, RZ ;  /* 0x0000008c08087810 */ /* 0x000fe40007ffe0ff */
[----:B------:R-:W-:Y:S01]  /*3400*/  IADD3 R9, PT, PT, R9, 0x8c, RZ ;  /* 0x0000008c09097810 */ /* 0x000fe20007ffe0ff */
[----:B------:R-:W-:Y:S06]  /*3410*/  BRA `(.L_x_41) ;  /* 0xffffffe400847947 */ /* 0x000fec000383ffff */
.L_x_13:
[----:B------:R-:W-:-:S04]  /*3420*/  LOP3.LUT R0, R3, 0xfffffffc, RZ, 0xc0, !PT ;  /* 0xfffffffc03007812 */ /* 0x000fc800078ec0ff */
[----:B------:R-:W-:-:S13]  /*3430*/  ISETP.NE.AND P0, PT, R0, 0x4, PT ;  /* 0x000000040000780c */ /* 0x000fda0003f05270 */
[----:B-1----:R-:W-:Y:S05]  /*3440*/  @P0 EXIT ;  /* 0x000000000000094d */ /* 0x002fea0003800000 */
[----:B------:R-:W1:Y:S01]  /*3450*/  S2R R0, SR_CgaCtaId ;  /* 0x0000000000007919 */ /* 0x000e620000008800 */
[----:B------:R-:W-:-:S04]  /*3460*/  MOV R2, 0x400 ;  /* 0x0000040000027802 */ /* 0x000fc80000000f00 */
[----:B-1----:R-:W-:-:S05]  /*3470*/  LEA R0, R0, R2, 0x18 ;  /* 0x0000000200007211 */ /* 0x002fca00078ec0ff */
[----:B------:R-:W1:Y:S02]  /*3480*/  LDS R2, [R0+0x31880] ;  /* 0x0318800000027984 */ /* 0x000e640000000800 */
[----:B-1----:R-:W-:-:S13]  /*3490*/  ISETP.NE.AND P0, PT, R2, RZ, PT ;  /* 0x000000ff0200720c */ /* 0x002fda0003f05270 */
[----:B------:R-:W-:Y:S05]  /*34a0*/  @!P0 BRA `(.L_x_42) ;  /* 0x0000000000048947 */ /* 0x000fea0003800000 */
[----:B------:R-:W-:Y:S05]  /*34b0*/  BPT.TRAP 0x1 ;  /* 0x000000040000795c */ /* 0x000fea0000300000 */
.L_x_42:
[----:B------:R-:W1:Y:S01]  /*34c0*/  S2UR UR4, SR_CTAID.X ;  /* 0x00000000000479c3 */ /* 0x000e620000002500 */
[----:B------:R-:W-:Y:S02]  /*34d0*/  IADD3 R3, PT, PT, R3, -0x4, RZ ;  /* 0xfffffffc03037810 */ /* 0x000fe40007ffe0ff */
[----:B-1----:R-:W-:-:S13]  /*34e0*/  ISETP.LE.U32.AND P0, PT, R22, UR4, PT ;  /* 0x0000000416007c0c */ /* 0x002fda000bf03070 */
[----:B------:R-:W-:Y:S05]  /*34f0*/  @P0 BRA `(.L_x_43) ;  /* 0x0000001400640947 */ /* 0x000fea0003800000 */
[----:B------:R-:W-:Y:S02]  /*3500*/  IMAD.U32 R33, RZ, RZ, UR4 ;  /* 0x00000004ff217e24 */ /* 0x000fe4000f8e00ff */
[----:B------:R-:W-:Y:S02]  /*3510*/  IMAD.SHL.U32 R31, R21, 0x10, RZ ;  /* 0x00000010151f7824 */ /* 0x000fe400078e00ff */
[----:B------:R-:W-:Y:S01]  /*3520*/  IMAD R32, R3, 0x20, R21 ;  /* 0x0000002003207824 */ /* 0x000fe200078e0215 */
[----:B------:R-:W-:Y:S01]  /*3530*/  LOP3.LUT R2, RZ, R33, RZ, 0x33, !PT ;  /* 0x00000021ff027212 */ /* 0x000fe200078e33ff */
[----:B------:R-:W-:Y:S01]  /*3540*/  IMAD.MOV.U32 R21, RZ, RZ, RZ ;  /* 0x000000ffff157224 */ /* 0x000fe200078e00ff */
[----:B------:R-:W-:Y:S01]  /*3550*/  LOP3.LUT R31, R31, 0x70, RZ, 0xc0, !PT ;  /* 0x000000701f1f7812 */ /* 0x000fe200078ec0ff */
[----:B------:R-:W-:Y:S01]  /*3560*/  IMAD.MOV.U32 R20, RZ, RZ, -0x1 ;  /* 0xffffffffff147424 */ /* 0x000fe200078e00ff */
[----:B------:R-:W-:Y:S01]  /*3570*/  PRMT R23, R33, 0x7610, R23 ;  /* 0x0000761021177816 */ /* 0x000fe20000000017 */
[----:B------:R-:W-:Y:S01]  /*3580*/  IMAD.IADD R22, R22, 0x1, R2 ;  /* 0x0000000116167824 */ /* 0x000fe200078e0202 */
[C---:B------:R-:W-:Y:S01]  /*3590*/  LOP3.LUT R30, R31.reuse, 0x10, RZ, 0x3c, !PT ;  /* 0x000000101f1e7812 */ /* 0x040fe200078e3cff */
[----:B------:R-:W-:Y:S01]  /*35a0*/  IMAD.SHL.U32 R32, R32, 0x80, RZ ;  /* 0x0000008020207824 */ /* 0x000fe200078e00ff */
[----:B------:R-:W-:-:S02]  /*35b0*/  LOP3.LUT R29, R31, 0x20, RZ, 0x3c, !PT ;  /* 0x000000201f1d7812 */ /* 0x000fc400078e3cff */
[----:B------:R-:W-:Y:S02]  /*35c0*/  SHF.R.U32.HI R22, RZ, 0x2, R22 ;  /* 0x00000002ff167819 */ /* 0x000fe40000011616 */
[C---:B------:R-:W-:Y:S02]  /*35d0*/  LOP3.LUT R28, R31.reuse, 0x30, RZ, 0x3c, !PT ;  /* 0x000000301f1c7812 */ /* 0x040fe400078e3cff */
[C---:B------:R-:W-:Y:S01]  /*35e0*/  LOP3.LUT R27, R31.reuse, 0x40, RZ, 0x3c, !PT ;  /* 0x000000401f1b7812 */ /* 0x040fe200078e3cff */
[----:B------:R-:W-:Y:S01]  /*35f0*/  IMAD.HI.U32 R22, R22, 0x3a83a83b, RZ ;  /* 0x3a83a83b16167827 */ /* 0x000fe200078e00ff */
[C---:B------:R-:W-:Y:S02]  /*3600*/  LOP3.LUT R26, R31.reuse, 0x50, RZ, 0x3c, !PT ;  /* 0x000000501f1a7812 */ /* 0x040fe400078e3cff */
[----:B------:R-:W-:Y:S02]  /*3610*/  LOP3.LUT R25, R31, 0x60, RZ, 0x3c, !PT ;  /* 0x000000601f197812 */ /* 0x000fe400078e3cff */
[----:B------:R-:W-:-:S02]  /*3620*/  SHF.R.U32.HI R22, RZ, 0x3, R22 ;  /* 0x00000003ff167819 */ /* 0x000fc40000011616 */
[----:B------:R-:W-:-:S03]  /*3630*/  LOP3.LUT R24, R31, 0x70, RZ, 0x3c, !PT ;  /* 0x000000701f187812 */ /* 0x000fc600078e3cff */
[----:B------:R-:W-:-:S07]  /*3640*/  IMAD.MOV R22, RZ, RZ, -R22 ;  /* 0x000000ffff167224 */ /* 0x000fce00078e0a16 */
.L_x_54:
[----:B------:R-:W-:Y:S01]  /*3650*/  SHF.R.U32.HI R40, RZ, 0x5, R33 ;  /* 0x00000005ff287819 */ /* 0x000fe20000011621 */
[----:B------:R-:W-:Y:S01]  /*3660*/  VIADD R22, R22, 0x1 ;  /* 0x0000000116167836 */ /* 0x000fe20000000000 */
[----:B------:R-:W-:Y:S05]  /*3670*/  YIELD ;  /* 0x0000000000007946 */ /* 0x000fea0003800000 */
[----:B------:R-:W-:Y:S01]  /*3680*/  IMAD.HI.U32 R40, R40, 0xd79435f, RZ ;  /* 0x0d79435f28287827 */ /* 0x000fe200078e00ff */
[----:B------:R-:W-:Y:S02]  /*3690*/  ISETP.NE.AND P2, PT, R3, RZ, PT ;  /* 0x000000ff0300720c */ /* 0x000fe40003f45270 */
[----:B------:R-:W-:Y:S01]  /*36a0*/  ISETP.NE.AND P0, PT, R22, 0x1, PT ;  /* 0x000000011600780c */ /* 0x000fe20003f05270 */
[C---:B------:R-:W-:Y:S01]  /*36b0*/  IMAD R44, R40.reuse, -0x10, R34 ;  /* 0xfffffff0282c7824 */ /* 0x040fe200078e0222 */
[----:B-1----:R-:W-:Y:S01]  /*36c0*/  PRMT R2, R40, 0x9910, RZ ;  /* 0x0000991028027816 */ /* 0x002fe200000000ff */
[----:B------:R-:W-:-:S03]  /*36d0*/  VIADD R20, R20, 0x1 ;  /* 0x0000000114147836 */ /* 0x000fc60000000000 */
[----:B------:R-:W-:Y:S01]  /*36e0*/  VIMNMX.U32 R44, PT, PT, R44, 0x10, PT ;  /* 0x000000102c2c7848 */ /* 0x000fe20003fe0000 */
[----:B------:R-:W-:-:S04]  /*36f0*/  IMAD R2, R2, 0x260, RZ ;  /* 0x0000026002027824 */ /* 0x000fc800078e02ff */
[----:B------:R-:W-:Y:S01]  /*3700*/  IMAD.MOV R43, RZ, RZ, -R2 ;  /* 0x000000ffff2b7224 */ /* 0x000fe200078e0a02 */
[----:B------:R-:W-:Y:S01]  /*3710*/  MOV R2, 0x3770 ;  /* 0x0000377000027802 */ /* 0x000fe20000000f00 */
[----:B------:R-:W-:-:S03]  /*3720*/  IMAD.MOV.U32 R7, RZ, RZ, R44 ;  /* 0x000000ffff077224 */ /* 0x000fc600078e002c */
[----:B------:R-:W-:-:S05]  /*3730*/  PRMT R43, R43, 0x7710, RZ ;  /* 0x000077102b2b7816 */ /* 0x000fca00000000ff */
[----:B------:R-:W-:-:S05]  /*3740*/  IMAD.IADD R43, R43, 0x1, R23 ;  /* 0x000000012b2b7824 */ /* 0x000fca00078e0217 */
[----:B------:R-:W-:Y:S02]  /*3750*/  LOP3.LUT R5, R43, 0xffff, RZ, 0xc0, !PT ;  /* 0x0000ffff2b057812 */ /* 0x000fe400078ec0ff */
[----:B------:R-:W-:Y:S05]  /*3760*/  CALL.REL.NOINC `($__internal_3_$__cuda_sm20_div_u16) ;  /* 0x0000001c00787944 */ /* 0x000fea0003c00000 */
[C---:B------:R-:W-:Y:S01]  /*3770*/  IMAD.SHL.U32 R2, R20.reuse, 0x8, RZ ;  /* 0x0000000814027824 */ /* 0x040fe200078e00ff */
[----:B------:R-:W-:Y:S02]  /*3780*/  SHF.R.U32.HI R4, RZ, 0x1, R20 ;  /* 0x00000001ff047819 */ /* 0x000fe40000011614 */
[----:B------:R-:W-:Y:S02]  /*3790*/  LOP3.LUT R35, R20, 0x1, RZ, 0xc0, !PT ;  /* 0x0000000114237812 */ /* 0x000fe400078ec0ff */
[----:B------:R-:W-:Y:S02]  /*37a0*/  LOP3.LUT R2, R2, 0x8, RZ, 0xc0, !PT ;  /* 0x0000000802027812 */ /* 0x000fe400078ec0ff */
[----:B------:R-:W-:Y:S01]  /*37b0*/  LOP3.LUT R4, R4, 0x1, RZ, 0xc0, !PT ;  /* 0x0000000104047812 */ /* 0x000fe200078ec0ff */
[----:B------:R-:W-:Y:S02]  /*37c0*/  IMAD R35, R35, 0xc0, RZ ;  /* 0x000000c023237824 */ /* 0x000fe400078e02ff */
[----:B------:R-:W-:-:S02]  /*37d0*/  IMAD.IADD R2, R0, 0x1, R2 ;  /* 0x0000000100027824 */ /* 0x000fc400078e0202 */
[----:B------:R-:W-:-:S04]  /*37e0*/  IMAD.U32 R4, R4, -0x80000000, RZ ;  /* 0x8000000004047824 */ /* 0x000fc800078e00ff */
[----:B------:R-:W1:Y:S02]  /*37f0*/  SYNCS.PHASECHK.TRANS64.TRYWAIT P1, [R2+URZ+0x31860], R4 ;  /* 0x03186004020075a7 */ /* 0x000e6400080211ff */
[----:B-1----:R-:W-:Y:S05]  /*3800*/  @!P1 BRA `(.L_x_44) ;  /* 0x0000001c00149947 */ /* 0x002fea0003800000 */
.L_x_83:
[----:B------:R-:W-:Y:S01]  /*3810*/  NOP ;  /* 0x0000000000007918 */ /* 0x000fe20000000000 */
[----:B------:R-:W-:Y:S05]  /*3820*/  @P2 BRA `(.L_x_45) ;  /* 0x0000000000042947 */ /* 0x000fea0003800000 */
[----:B------:R-:W-:-:S04]  /*3830*/  DEPBAR.LE SB0, 0x1 ;  /* 0x000080400000791a */ /* 0x000fc80000000000 */
.L_x_45:
[----:B------:R-:W-:Y:S05]  /*3840*/  WARPSYNC.ALL ;  /* 0x0000000000007948 */ /* 0x000fea0003800000 */
[----:B------:R-:W-:Y:S01]  /*3850*/  NOP ;  /* 0x0000000000007918 */ /* 0x000fe20000000000 */
[----:B------:R-:W-:Y:S01]  /*3860*/  BAR.SYNC.DEFER_BLOCKING 0x8, 0x80 ;  /* 0x0202000000007b1d */ /* 0x000fe20000010000 */
[----:B------:R-:W-:Y:S01]  /*3870*/  R2UR UR5, R35 ;  /* 0x00000000230572ca */ /* 0x000fe200000e0000 */
[----:B------:R-:W-:Y:S01]  /*3880*/  IMAD R42, R21, 0x4000, R32 ;  /* 0x00004000152a7824 */ /* 0x000fe200078e0220 */
[----:B------:R-:W-:Y:S02]  /*3890*/  R2UR UR4, R35 ;  /* 0x00000000230472ca */ /* 0x000fe400000e0000 */
[----:B------:R-:W-:-:S02]  /*38a0*/  PRMT R44, R44, 0x9910, RZ ;  /* 0x000099102c2c7816 */ /* 0x000fc400000000ff */
[----:B------:R-:W-:-:S07]  /*38b0*/  ISETP.NE.AND P1, PT, R3, RZ, PT ;  /* 0x000000ff0300720c */ /* 0x000fce0003f25270 */
[----:B------:R-:W2:Y:S01]  /*38c0*/  LDTM.x8 R12, tmem[UR5] ;  /* 0x00000005000c79ee */ /* 0x000ea200081c0000 */
[C---:B------:R-:W-:Y:S01]  /*38d0*/  R2UR UR5, R35.reuse ;  /* 0x00000000230572ca */ /* 0x040fe200000e0000 */
[----:B------:R-:W-:Y:S01]  /*38e0*/  NOP ;  /* 0x0000000000007918 */ /* 0x000fe20000000000 */
[----:B-12---:R-:W1:Y:S01]  /*38f0*/  LDTM.x8 R4, tmem[UR4+0x8] ;  /* 0x00000804000479ee */ /* 0x006e6200081c0000 */
[----:B------:R-:W-:Y:S02]  /*3900*/  R2UR UR4, R35 ;  /* 0x00000000230472ca */ /* 0x000fe400000e0000 */
[----:B------:R-:W-:Y:S02]  /*3910*/  F2FP.BF16.F32.PACK_AB R12, R13, R12 ;  /* 0x0000000c0d0c723e */ /* 0x000fe400000010ff */
[----:B------:R-:W-:Y:S02]  /*3920*/  F2FP.BF16.F32.PACK_AB R13, R15, R14 ;  /* 0x0000000e0f0d723e */ /* 0x000fe400000010ff */
[----:B------:R-:W-:-:S02]  /*3930*/  F2FP.BF16.F32.PACK_AB R14, R17, R16 ;  /* 0x00000010110e723e */ /* 0x000fc400000010ff */
[----:B------:R-:W-:Y:S02]  /*3940*/  F2FP.BF16.F32.PACK_AB R15, R19, R18 ;  /* 0x00000012130f723e */ /* 0x000fe400000010ff */
[----:B------:R-:W-:Y:S02]  /*3950*/  IADD3 R16, PT, PT, R0, R42, R31 ;  /* 0x0000002a00107210 */ /* 0x000fe40007ffe01f */
[----:B-1----:R-:W-:Y:S02]  /*3960*/  F2FP.BF16.F32.PACK_AB R4, R5, R4 ;  /* 0x000000040504723e */ /* 0x002fe400000010ff */
[----:B------:R-:W-:Y:S01]  /*3970*/  F2FP.BF16.F32.PACK_AB R5, R7, R6 ;  /* 0x000000060705723e */ /* 0x000fe200000010ff */
[----:B------:R1:W-:Y:S01]  /*3980*/  STS.128 [R16], R12 ;  /* 0x0000000c10007388 */ /* 0x0003e20000000c00 */
[----:B------:R-:W-:Y:S01]  /*3990*/  F2FP.BF16.F32.PACK_AB R6, R9, R8 ;  /* 0x000000080906723e */ /* 0x000fe200000010ff */
[----:B------:R-:W-:Y:S01]  /*39a0*/  NOP ;  /* 0x0000000000007918 */ /* 0x000fe20000000000 */
[----:B------:R-:W-:-:S02]  /*39b0*/  F2FP.BF16.F32.PACK_AB R7, R11, R10 ;  /* 0x0000000a0b07723e */ /* 0x000fc400000010ff */
[----:B------:R-:W-:-:S05]  /*39c0*/  IADD3 R8, PT, PT, R0, R42, R30 ;  /* 0x0000002a00087210 */ /* 0x000fca0007ffe01e */
[----:B------:R2:W-:Y:S01]  /*39d0*/  STS.128 [R8], R4 ;  /* 0x0000000408007388 */ /* 0x0005e20000000c00 */
[----:B-1----:R-:W2:Y:S01]  /*39e0*/  LDTM.x8 R12, tmem[UR5+0x10] ;  /* 0x00001005000c79ee */ /* 0x002ea200081c0000 */
[----:B------:R-:W-:Y:S01]  /*39f0*/  NOP ;  /* 0x0000000000007918 */ /* 0x000fe20000000000 */
[C---:B------:R-:W-:Y:S01]  /*3a00*/  R2UR UR5, R35.reuse ;  /* 0x00000000230572ca */ /* 0x040fe200000e0000 */
[----:B--2---:R-:W1:Y:S01]  /*3a10*/  LDTM.x8 R4, tmem[UR4+0x18] ;  /* 0x00001804000479ee */ /* 0x004e6200081c0000 */
        /* <DEDUP_REMOVED lines=23> */
[----:B-1----:R-:W-:Y:S02]  /*3b90*/  F2FP.BF16.F32.PACK_AB R36, R5, R4 ;  /* 0x000000040524723e */ /* 0x002fe400000010ff */
[C---:B------:R-:W-:Y:S02]  /*3ba0*/  IADD3 R4, PT, PT, R0.reuse, R42, R27 ;  /* 0x0000002a00047210 */ /* 0x040fe40007ffe01b */
[----:B------:R-:W-:Y:S02]  /*3bb0*/  F2FP.BF16.F32.PACK_AB R37, R7, R6 ;  /* 0x000000060725723e */ /* 0x000fe400000010ff */
[----:B------:R-:W-:Y:S01]  /*3bc0*/  F2FP.BF16.F32.PACK_AB R38, R9, R8 ;  /* 0x000000080926723e */ /* 0x000fe200000010ff */
[----:B------:R1:W-:Y:S01]  /*3bd0*/  STS.128 [R4], R12 ;  /* 0x0000000c04007388 */ /* 0x0003e20000000c00 */
[----:B------:R-:W-:Y:S01]  /*3be0*/  F2FP.BF16.F32.PACK_AB R39, R11, R10 ;  /* 0x0000000a0b27723e */ /* 0x000fe200000010ff */
[----:B------:R-:W-:Y:S01]  /*3bf0*/  NOP ;  /* 0x0000000000007918 */ /* 0x000fe20000000000 */
[----:B------:R-:W-:-:S05]  /*3c00*/  IADD3 R5, PT, PT, R0, R42, R26 ;  /* 0x0000002a00057210 */ /* 0x000fca0007ffe01a */
[----:B------:R2:W-:Y:S01]  /*3c10*/  STS.128 [R5], R36 ;  /* 0x0000002405007388 */ /* 0x0005e20000000c00 */
[----:B-1----:R-:W2:Y:S01]  /*3c20*/  LDTM.x8 R12, tmem[UR5+0x30] ;  /* 0x00003005000c79ee */ /* 0x002ea200081c0000 */
[----:B------:R-:W-:Y:S01]  /*3c30*/  NOP ;  /* 0x0000000000007918 */ /* 0x000fe20000000000 */
[----:B--2---:R-:W1:Y:S01]  /*3c40*/  LDTM.x8 R4, tmem[UR4+0x38] ;  /* 0x00003804000479ee */ /* 0x004e6200081c0000 */
[----:B------:R-:W-:Y:S01]  /*3c50*/  PRMT R36, R41, 0x9910, RZ ;  /* 0x0000991029247816 */ /* 0x000fe200000000ff */
[----:B------:R-:W-:-:S04]  /*3c60*/  IMAD.MOV.U32 R37, RZ, RZ, R44 ;  /* 0x000000ffff257224 */ /* 0x000fc800078e002c */
[----:B------:R-:W-:Y:S01]  /*3c70*/  IMAD R36, R36, R37, RZ ;  /* 0x0000002524247224 */ /* 0x000fe200078e02ff */
[----:B------:R-:W-:-:S03]  /*3c80*/  LOP3.LUT R37, R41, 0xffff, RZ, 0xc0, !PT ;  /* 0x0000ffff29257812 */ /* 0x000fc600078ec0ff */
[----:B------:R-:W-:Y:S02]  /*3c90*/  IMAD.MOV R36, RZ, RZ, -R36 ;  /* 0x000000ffff247224 */ /* 0x000fe400078e0a24 */
[----:B------:R-:W-:-:S03]  /*3ca0*/  IMAD R37, R37, 0xc0, RZ ;  /* 0x000000c025257824 */ /* 0x000fc600078e02ff */
[----:B------:R-:W-:Y:S02]  /*3cb0*/  PRMT R36, R36, 0x7710, RZ ;  /* 0x0000771024247816 */ /* 0x000fe400000000ff */
[----:B------:R-:W-:Y:S02]  /*3cc0*/  F2FP.BF16.F32.PACK_AB R12, R13, R12 ;  /* 0x0000000c0d0c723e */ /* 0x000fe400000010ff */
[----:B------:R-:W-:Y:S01]  /*3cd0*/  F2FP.BF16.F32.PACK_AB R13, R15, R14 ;  /* 0x0000000e0f0d723e */ /* 0x000fe200000010ff */
[----:B------:R-:W-:Y:S01]  /*3ce0*/  IMAD.IADD R43, R43, 0x1, R36 ;  /* 0x000000012b2b7824 */ /* 0x000fe200078e0224 */
[----:B------:R-:W-:Y:S02]  /*3cf0*/  F2FP.BF16.F32.PACK_AB R14, R17, R16 ;  /* 0x00000010110e723e */ /* 0x000fe400000010ff */
[----:B------:R-:W-:Y:S02]  /*3d00*/  F2FP.BF16.F32.PACK_AB R15, R19, R18 ;  /* 0x00000012130f723e */ /* 0x000fe400000010ff */
[----:B-1----:R-:W-:-:S02]  /*3d10*/  F2FP.BF16.F32.PACK_AB R4, R5, R4 ;  /* 0x000000040504723e */ /* 0x002fc400000010ff */
[----:B------:R-:W-:Y:S02]  /*3d20*/  F2FP.BF16.F32.PACK_AB R5, R7, R6 ;  /* 0x000000060705723e */ /* 0x000fe400000010ff */
[----:B------:R-:W-:Y:S02]  /*3d30*/  F2FP.BF16.F32.PACK_AB R6, R9, R8 ;  /* 0x000000080906723e */ /* 0x000fe400000010ff */
[C---:B------:R-:W-:Y:S02]  /*3d40*/  IADD3 R8, PT, PT, R0.reuse, R42, R25 ;  /* 0x0000002a00087210 */ /* 0x040fe40007ffe019 */
[----:B------:R-:W-:Y:S02]  /*3d50*/  F2FP.BF16.F32.PACK_AB R7, R11, R10 ;  /* 0x0000000a0b07723e */ /* 0x000fe400000010ff */
[----:B------:R-:W-:Y:S01]  /*3d60*/  IADD3 R42, PT, PT, R0, R42, R24 ;  /* 0x0000002a002a7210 */ /* 0x000fe20007ffe018 */
[----:B------:R1:W-:Y:S01]  /*3d70*/  STS.128 [R8], R12 ;  /* 0x0000000c08007388 */ /* 0x0003e20000000c00 */
[----:B------:R-:W-:Y:S01]  /*3d80*/  NOP ;  /* 0x0000000000007918 */ /* 0x000fe20000000000 */
[----:B------:R-:W-:-:S02]  /*3d90*/  LOP3.LUT R43, R43, 0xffff, RZ, 0xc0, !PT ;  /* 0x0000ffff2b2b7812 */ /* 0x000fc400078ec0ff */
[----:B------:R1:W-:Y:S03]  /*3da0*/  STS.128 [R42], R4 ;  /* 0x000000042a007388 */ /* 0x0003e60000000c00 */
[----:B------:R-:W-:Y:S01]  /*3db0*/  IMAD R38, R40, 0x10, R43 ;  /* 0x0000001028267824 */ /* 0x000fe200078e022b */
[----:B------:R2:W-:Y:S06]  /*3dc0*/  MEMBAR.ALL.CTA ;  /* 0x0000000000007992 */ /* 0x0005ec0000008000 */
[----:B--2---:R-:W2:Y:S01]  /*3dd0*/  FENCE.VIEW.ASYNC.S ;  /* 0x00000000000073c6 */ /* 0x004ea20000000000 */
[----:B------:R-:W-:Y:S01]  /*3de0*/  IMAD.SHL.U32 R38, R38, 0x80, RZ ;  /* 0x0000008026267824 */ /* 0x000fe200078e00ff */
[----:B--2---:R-:W-:Y:S06]  /*3df0*/  BAR.SYNC.DEFER_BLOCKING 0x8, 0x80 ;  /* 0x0202000000007b1d */ /* 0x004fec0000010000 */
[----:B------:R-:W-:Y:S05]  /*3e00*/  @P1 BRA `(.L_x_46) ;  /* 0x0000000000381947 */ /* 0x000fea0003800000 */
[----:B------:R-:W-:Y:S01]  /*3e10*/  ELECT P2, URZ, PT ;  /* 0x0000000000ff782f */ /* 0x000fe20003840000 */
[----:B------:R-:W-:-:S12]  /*3e20*/  BSSY.RECONVERGENT B0, `(.L_x_46) ;  /* 0x000000c000007945 */ /* 0x000fd80003800200 */
[----:B------:R-:W-:Y:S05]  /*3e30*/  @!P2 BRA `(.L_x_47) ;  /* 0x000000000028a947 */ /* 0x000fea0003800000 */
[----:B------:R-:W2:Y:S01]  /*3e40*/  LDCU.64 UR8, c[0x0][0x348] ;  /* 0x00006900ff0877ac */ /* 0x000ea20008000a00 */
[----:B------:R-:W-:Y:S02]  /*3e50*/  R2UR UR7, R21 ;  /* 0x00000000150772ca */ /* 0x000fe400000e0000 */
[----:B------:R-:W-:Y:S02]  /*3e60*/  R2UR UR4, R0 ;  /* 0x00000000000472ca */ /* 0x000fe400000e0000 */
[----:B------:R-:W-:Y:S02]  /*3e70*/  R2UR UR5, R37 ;  /* 0x00000000250572ca */ /* 0x000fe400000e0000 */
[----:B------:R-:W-:-:S09]  /*3e80*/  R2UR UR6, R38 ;  /* 0x00000000260672ca */ /* 0x000fd200000e0000 */
[----:B------:R-:W-:Y:S02]  /*3e90*/  ULEA UR4, UR7, UR4, 0xe ;  /* 0x0000000407047291 */ /* 0x000fe4000f8e70ff */
[----:B--2---:R-:W-:-:S04]  /*3ea0*/  UIADD3 UR8, UP0, UPT, UR8, 0x240, URZ ;  /* 0x0000024008087890 */ /* 0x004fc8000ff1e0ff */
[----:B------:R-:W-:-:S09]  /*3eb0*/  UIADD3.X UR9, UPT, UPT, URZ, UR9, URZ, UP0, !UPT ;  /* 0x00000009ff097290 */ /* 0x000fd200087fe4ff */
[----:B------:R2:W-:Y:S02]  /*3ec0*/  UTMASTG.2D [UR4], [UR8] ;  /* 0x00000004080073b5 */ /* 0x0005e40008008000 */
[----:B--2---:R0:W-:Y:S02]  /*3ed0*/  UTMACMDFLUSH ;  /* 0x00000000000079b7 */ /* 0x0041e40000000000 */
.L_x_47:
[----:B------:R-:W-:Y:S05]  /*3ee0*/  BSYNC.RECONVERGENT B0 ;  /* 0x0000000000007941 */ /* 0x000fea0003800200 */
.L_x_46:
[----:B------:R-:W-:Y:S05]  /*3ef0*/  @P1 BRA `(.L_x_48) ;  /* 0x0000000000041947 */ /* 0x000fea0003800000 */
[----:B------:R-:W-:-:S04]  /*3f00*/  DEPBAR.LE SB0, 0x1 ;  /* 0x000080400000791a */ /* 0x000fc80000000000 */
.L_x_48:
[----:B------:R-:W-:Y:S01]  /*3f10*/  BAR.SYNC.DEFER_BLOCKING 0x8, 0x80 ;  /* 0x0202000000007b1d */ /* 0x000fe20000010000 */
[C---:B------:R-:W-:Y:S02]  /*3f20*/  R2UR UR5, R35.reuse ;  /* 0x00000000230572ca */ /* 0x040fe400000e0000 */
[----:B------:R-:W-:Y:S02]  /*3f30*/  R2UR UR4, R35 ;  /* 0x00000000230472ca */ /* 0x000fe400000e0000 */
[----:B------:R-:W-:-:S04]  /*3f40*/  LOP3.LUT R36, R21, 0x1, RZ, 0xc0, !PT ;  /* 0x0000000115247812 */ /* 0x000fc800078ec0ff */
[----:B------:R-:W-:-:S05]  /*3f50*/  LOP3.LUT R21, R36, 0x1, RZ, 0x3c, !PT ;  /* 0x0000000124157812 */ /* 0x000fca00078e3cff */
[----:B-1----:R-:W1:Y:S01]  /*3f60*/  LDTM.x8 R12, tmem[UR5+0x40] ;  /* 0x00004005000c79ee */ /* 0x002e6200081c0000 */
[----:B------:R-:W-:Y:S01]  /*3f70*/  IMAD R39, R21, 0x4000, R32 ;  /* 0x0000400015277824 */ /* 0x000fe200078e0220 */
[----:B------:R-:W-:Y:S01]  /*3f80*/  NOP ;  /* 0x0000000000007918 */ /* 0x000fe20000000000 */
[----:B-1----:R-:W1:Y:S01]  /*3f90*/  LDTM.x8 R4, tmem[UR4+0x48] ;  /* 0x00004804000479ee */ /* 0x002e6200081c0000 */
[----:B------:R-:W-:Y:S02]  /*3fa0*/  F2FP.BF16.F32.PACK_AB R12, R13, R12 ;  /* 0x0000000c0d0c723e */ /* 0x000fe400000010ff */
[----:B------:R-:W-:Y:S02]  /*3fb0*/  F2FP.BF16.F32.PACK_AB R13, R15, R14 ;  /* 0x0000000e0f0d723e */ /* 0x000fe400000010ff */
[----:B------:R-:W-:Y:S02]  /*3fc0*/  F2FP.BF16.F32.PACK_AB R14, R17, R16 ;  /* 0x00000010110e723e */ /* 0x000fe400000010ff */
[----:B------:R-:W-:-:S02]  /*3fd0*/  F2FP.BF16.F32.PACK_AB R15, R19, R18 ;  /* 0x00000012130f723e */ /* 0x000fc400000010ff */
[CC--:B------:R-:W-:Y:S02]  /*3fe0*/  IADD3 R16, PT, PT, R0.reuse, R39.reuse, R31 ;  /* 0x0000002700107210 */ /* 0x0c0fe40007ffe01f */
[----:B-1----:R-:W-:Y:S02]  /*3ff0*/  F2FP.BF16.F32.PACK_AB R4, R5, R4 ;  /* 0x000000040504723e */ /* 0x002fe400000010ff */
[----:B------:R-:W-:Y:S01]  /*4000*/  F2FP.BF16.F32.PACK_AB R5, R7, R6 ;  /* 0x000000060705723e */ /* 0x000fe200000010ff */
[----:B------:R1:W-:Y:S01]  /*4010*/  STS.128 [R16], R12 ;  /* 0x0000000c10007388 */ /* 0x0003e20000000c00 */
[----:B------:R-:W-:Y:S01]  /*4020*/  F2FP.BF16.F32.PACK_AB R6, R9, R8 ;  /* 0x000000080906723e */ /* 0x000fe200000010ff */
[----:B------:R-:W-:Y:S01]  /*4030*/  NOP ;  /* 0x0000000000007918 */ /* 0x000fe20000000000 */
[----:B------:R-:W-:Y:S02]  /*4040*/  F2FP.BF16.F32.PACK_AB R7, R11, R10 ;  /* 0x0000000a0b07723e */ /* 0x000fe400000010ff */
[----:B------:R-:W-:-:S05]  /*4050*/  IADD3 R8, PT, PT, R0, R39, R30 ;  /* 0x0000002700087210 */ /* 0x000fca0007ffe01e */
[----:B------:R2:W-:Y:S01]  /*4060*/  STS.128 [R8], R4 ;  /* 0x0000000408007388 */ /* 0x0005e20000000c00 */
[----:B-1----:R-:W2:Y:S01]  /*4070*/  LDTM.x8 R12, tmem[UR5+0x50] ;  /* 0x00005005000c79ee */ /* 0x002ea200081c0000 */
[----:B------:R-:W-:Y:S01]  /*4080*/  NOP ;  /* 0x0000000000007918 */ /* 0x000fe20000000000 */
[----:B--2---:R-:W1:Y:S01]  /*4090*/  LDTM.x8 R4, tmem[UR4+0x58] ;  /* 0x00005804000479ee */ /* 0x004e6200081c0000 */
        /* <DEDUP_REMOVED lines=36> */
[----:B-1----:R-:W-:Y:S02]  /*42e0*/  F2FP.BF16.F32.PACK_AB R4, R5, R4 ;  /* 0x000000040504723e */ /* 0x002fe400000010ff */
[----:B------:R-:W-:Y:S02]  /*42f0*/  F2FP.BF16.F32.PACK_AB R5, R7, R6 ;  /* 0x000000060705723e */ /* 0x000fe400000010ff */
[----:B------:R-:W-:Y:S02]  /*4300*/  F2FP.BF16.F32.PACK_AB R6, R9, R8 ;  /* 0x000000080906723e */ /* 0x000fe400000010ff */
[CC--:B------:R-:W-:Y:S02]  /*4310*/  IADD3 R8, PT, PT, R0.reuse, R39.reuse, R25 ;  /* 0x0000002700087210 */ /* 0x0c0fe40007ffe019 */
[----:B------:R-:W-:Y:S02]  /*4320*/  F2FP.BF16.F32.PACK_AB R7, R11, R10 ;  /* 0x0000000a0b07723e */ /* 0x000fe400000010ff */
[----:B------:R-:W-:Y:S01]  /*4330*/  IADD3 R39, PT, PT, R0, R39, R24 ;  /* 0x0000002700277210 */ /* 0x000fe20007ffe018 */
[----:B------:R1:W-:Y:S01]  /*4340*/  STS.128 [R8], R40 ;  /* 0x0000002808007388 */ /* 0x0003e20000000c00 */
[----:B------:R-:W-:-:S03]  /*4350*/  NOP ;  /* 0x0000000000007918 */ /* 0x000fc60000000000 */
[----:B------:R1:W-:Y:S01]  /*4360*/  STS.128 [R39], R4 ;  /* 0x0000000427007388 */ /* 0x0003e20000000c00 */
[----:B------:R2:W-:Y:S06]  /*4370*/  MEMBAR.ALL.CTA ;  /* 0x0000000000007992 */ /* 0x0005ec0000008000 */
[----:B--2---:R-:W2:Y:S02]  /*4380*/  FENCE.VIEW.ASYNC.S ;  /* 0x00000000000073c6 */ /* 0x004ea40000000000 */
        /* <DEDUP_REMOVED lines=11> */
[----:B--2---:R-:W-:Y:S02]  /*4440*/  UIADD3 UR8, UP0, UPT, UR8, 0x240, URZ ;  /* 0x0000024008087890 */ /* 0x004fe4000ff1e0ff */
[----:B------:R-:W-:Y:S02]  /*4450*/  UIADD3 UR5, UPT, UPT, UR5, 0x40, URZ ;  /* 0x0000004005057890 */ /* 0x000fe4000fffe0ff */
[----:B------:R-:W-:-:S09]  /*4460*/  UIADD3.X UR9, UPT, UPT, URZ, UR9, URZ, UP0, !UPT ;  /* 0x00000009ff097290 */ /* 0x000fd200087fe4ff */
[----:B------:R2:W-:Y:S02]  /*4470*/  UTMASTG.2D [UR4], [UR8] ;  /* 0x00000004080073b5 */ /* 0x0005e40008008000 */
[----:B--2---:R0:W-:Y:S02]  /*4480*/  UTMACMDFLUSH ;  /* 0x00000000000079b7 */ /* 0x0041e40000000000 */
.L_x_51:
[----:B------:R-:W-:Y:S05]  /*4490*/  BSYNC.RECONVERGENT B0 ;  /* 0x0000000000007941 */ /* 0x000fea0003800200 */
.L_x_50:
[----:B------:R-:W-:-:S04]  /*44a0*/  DEPBAR.LE SB0, 0x1 ;  /* 0x000080400000791a */ /* 0x000fc80000000000 */
.L_x_49:
[----:B------:R-:W-:Y:S01]  /*44b0*/  BAR.SYNC.DEFER_BLOCKING 0x8, 0x80 ;  /* 0x0202000000007b1d */ /* 0x000fe20000010000 */
[C---:B------:R-:W-:Y:S01]  /*44c0*/  R2UR UR5, R35.reuse ;  /* 0x00000000230572ca */ /* 0x040fe200000e0000 */
[----:B-1----:R-:W-:Y:S01]  /*44d0*/  IMAD R39, R36, 0x4000, R32 ;  /* 0x0000400024277824 */ /* 0x002fe200078e0220 */
[----:B------:R-:W-:Y:S01]  /*44e0*/  R2UR UR4, R35 ;  /* 0x00000000230472ca */ /* 0x000fe200000e0000 */
[----:B------:R-:W-:-:S05]  /*44f0*/  VIADD R2, R2, 0x31870 ;  /* 0x0003187002027836 */ /* 0x000fca0000000000 */
[----:B------:R-:W-:-:S05]  /*4500*/  PRMT R2, RZ, 0x654, R2 ;  /* 0x00000654ff027816 */ /* 0x000fca0000000002 */
[----:B------:R-:W1:Y:S01]  /*4510*/  LDTM.x8 R12, tmem[UR5+0x80] ;  /* 0x00008005000c79ee */ /* 0x000e6200081c0000 */
[----:B------:R-:W-:Y:S01]  /*4520*/  NOP ;  /* 0x0000000000007918 */ /* 0x000fe20000000000 */
[----:B-1----:R-:W1:Y:S01]  /*4530*/  LDTM.x8 R4, tmem[UR4+0x88] ;  /* 0x00008804000479ee */ /* 0x002e6200081c0000 */
[----:B------:R-:W-:Y:S02]  /*4540*/  F2FP.BF16.F32.PACK_AB R12, R13, R12 ;  /* 0x0000000c0d0c723e */ /* 0x000fe400000010ff */
[----:B------:R-:W-:Y:S02]  /*4550*/  F2FP.BF16.F32.PACK_AB R13, R15, R14 ;  /* 0x0000000e0f0d723e */ /* 0x000fe400000010ff */
[----:B------:R-:W-:Y:S02]  /*4560*/  F2FP.BF16.F32.PACK_AB R14, R17, R16 ;  /* 0x00000010110e723e */ /* 0x000fe400000010ff */
[----:B------:R-:W-:Y:S02]  /*4570*/  F2FP.BF16.F32.PACK_AB R15, R19, R18 ;  /* 0x00000012130f723e */ /* 0x000fe400000010ff */
[----:B------:R-:W-:-:S02]  /*4580*/  IADD3 R16, PT, PT, R0, R39, R31 ;  /* 0x0000002700107210 */ /* 0x000fc40007ffe01f */
        /* <DEDUP_REMOVED lines=56> */
[----:B------:R-:W-:Y:S01]  /*4910*/  NOP ;  /* 0x0000000000007918 */ /* 0x000fe20000000000 */
[----:B------:R1:W-:Y:S01]  /*4920*/  SYNCS.ARRIVE.TRANS64.RED.A1T0 RZ, [R2+URZ], RZ ;  /* 0x000000ff02ff79a7 */ /* 0x0003e200081004ff */
        /* <DEDUP_REMOVED lines=18> */
.L_x_53:
[----:B------:R-:W-:Y:S05]  /*4a50*/  BSYNC.RECONVERGENT B0 ;  /* 0x0000000000007941 */ /* 0x000fea0003800200 */
.L_x_52:
[----:B------:R-:W-:Y:S02]  /*4a60*/  IADD3 R23, PT, PT, R23, 0x8c, RZ ;  /* 0x0000008c17177810 */ /* 0x000fe40007ffe0ff */
[----:B------:R-:W-:Y:S01]  /*4a70*/  IADD3 R33, PT, PT, R33, 0x8c, RZ ;  /* 0x0000008c21217810 */ /* 0x000fe20007ffe0ff */
[----:B------:R-:W-:Y:S06]  /*4a80*/  @P0 BRA `(.L_x_54) ;  /* 0xffffffe800f00947 */ /* 0x000fec000383ffff */
.L_x_43:
[----:B------:R-:W-:-:S13]  /*4a90*/  ISETP.NE.AND P0, PT, R3, 0x3, PT ;  /* 0x000000030300780c */ /* 0x000fda0003f05270 */
[----:B------:R-:W-:Y:S05]  /*4aa0*/  @P0 EXIT ;  /* 0x000000000000094d */ /* 0x000fea0003800000 */
[----:B------:R-:W-:Y:S05]  /*4ab0*/  WARPSYNC.ALL ;  /* 0x0000000000007948 */ /* 0x000fea0003800000 */
[----:B------:R-:W-:Y:S01]  /*4ac0*/  NOP ;  /* 0x0000000000007918 */ /* 0x000fe20000000000 */
[----:B------:R-:W2:Y:S01]  /*4ad0*/  S2UR UR5, SR_CgaCtaId ;  /* 0x00000000000579c3 */ /* 0x000ea20000008800 */
[----:B------:R-:W-:Y:S02]  /*4ae0*/  UMOV UR4, 0x50 ;  /* 0x0000005000047882 */ /* 0x000fe40000000000 */
[----:B--2---:R-:W-:-:S09]  /*4af0*/  ULEA UR5, UR5, UR4, 0x18 ;  /* 0x0000000405057291 */ /* 0x004fd2000f8ec0ff */
[----:B-1----:R-:W1:Y:S02]  /*4b00*/  LDS R2, [UR5] ;  /* 0x00000005ff027984 */ /* 0x002e640008000800 */
[----:B-1----:R-:W-:-:S04]  /*4b10*/  LOP3.LUT R0, R2, 0xffff, RZ, 0xc0, !PT ;  /* 0x0000ffff02007812 */ /* 0x002fc800078ec0ff */
[----:B------:R-:W-:-:S13]  /*4b20*/  ISETP.NE.AND P0, PT, R0, 0xffff, PT ;  /* 0x0000ffff0000780c */ /* 0x000fda0003f05270 */
[----:B------:R-:W-:Y:S05]  /*4b30*/  @P0 BRA `(.L_x_55) ;  /* 0x0000000000480947 */ /* 0x000fea0003800000 */
[----:B------:R-:W-:-:S04]  /*4b40*/  SHF.R.U32.HI R0, RZ, 0x10, R2 ;  /* 0x00000010ff007819 */ /* 0x000fc80000011602 */
[----:B------:R-:W-:-:S04]  /*4b50*/  LOP3.LUT R0, R0, 0x1, RZ, 0xc0, !PT ;  /* 0x0000000100007812 */ /* 0x000fc800078ec0ff */
[----:B------:R-:W-:-:S13]  /*4b60*/  ISETP.NE.AND P0, PT, R0, 0x1, PT ;  /* 0x000000010000780c */ /* 0x000fda0003f05270 */
[----:B------:R-:W-:Y:S05]  /*4b70*/  @P0 BRA `(.L_x_56) ;  /* 0x00000000002c0947 */ /* 0x000fea0003800000 */
[----:B------:R-:W1:Y:S01]  /*4b80*/  S2R R0, SR_LANEID ;  /* 0x0000000000007919 */ /* 0x000e620000000000 */
[----:B------:R-:W-:Y:S01]  /*4b90*/  IMAD.MOV.U32 R2, RZ, RZ, -0x20000 ;  /* 0xfffe0000ff027424 */ /* 0x000fe200078e00ff */
[----:B------:R-:W-:Y:S02]  /*4ba0*/  VOTEU.ANY UR6, UPT, PT ;  /* 0x0000000000067886 */ /* 0x000fe400038e0100 */
[----:B------:R-:W-:Y:S01]  /*4bb0*/  UFLO.U32 UR6, UR6 ;  /* 0x00000006000672bd */ /* 0x000fe200080e0000 */
[----:B------:R-:W2:Y:S05]  /*4bc0*/  REDUX UR4, R2 ;  /* 0x00000000020473c4 */ /* 0x000eaa0000000000 */
[----:B-1----:R-:W-:-:S02]  /*4bd0*/  ISETP.EQ.U32.AND P0, PT, R0, UR6, PT ;  /* 0x0000000600007c0c */ /* 0x002fc4000bf02070 */
[----:B--2---:R-:W-:Y:S01]  /*4be0*/  MOV R0, UR4 ;  /* 0x0000000400007c02 */ /* 0x004fe20008000f00 */
[----:B------:R-:W-:-:S05]  /*4bf0*/  UMOV UR4, 0xfffe0000 ;  /* 0xfffe000000047882 */ /* 0x000fca0000000000 */
[----:B------:R1:W-:Y:S05]  /*4c00*/  UTCATOMSWS.AND URZ, UR4 ;  /* 0x0000000400ff79e3 */ /* 0x0003ea0008000000 */
[----:B------:R1:W-:Y:S01]  /*4c10*/  @P0 ATOMS.AND RZ, [UR5], R0 ;  /* 0x00000000ffff098c */ /* 0x0003e2000a800005 */
[----:B------:R-:W-:Y:S05]  /*4c20*/  BRA `(.L_x_57) ;  /* 0x0000000000147947 */ /* 0x000fea0003800000 */
.L_x_56:
[----:B------:R-:W-:Y:S02]  /*4c30*/  MOV R2, 0x4c50 ;  /* 0x00004c5000027802 */ /* 0x000fe40000000f00 */
[----:B------:R-:W-:Y:S05]  /*4c40*/  CALL.REL.NOINC `($__internal_0_$__cuda_sm10x_tcgen05_guardrail_trap_col_being_dealloced_not_returned_by_alloc) ;  /* 0x00000008001c7944 */ /* 0x000fea0003c00000 */
[----:B------:R-:W-:Y:S05]  /*4c50*/  BRA `(.L_x_57) ;  /* 0x0000000000087947 */ /* 0x000fea0003800000 */
.L_x_55:
[----:B------:R-:W-:Y:S02]  /*4c60*/  MOV R2, 0x4c80 ;  /* 0x00004c8000027802 */ /* 0x000fe40000000f00 */
[----:B------:R-:W-:Y:S05]  /*4c70*/  CALL.REL.NOINC `($__internal_2_$__cuda_sm10x_tcgen05_guardrail_trap_unallocated_columns_being_dealloced) ;  /* 0x0000000800287944 */ /* 0x000fea0003c00000 */
.L_x_57:
[----:B------:R-:W-:Y:S01]  /*4c80*/  NOP ;  /* 0x0000000000007918 */ /* 0x000fe20000000000 */
[----:B-1----:R-:W-:Y:S05]  /*4c90*/  EXIT ;  /* 0x000000000000794d */ /* 0x002fea0003800000 */
.L_x_14:
[----:B------:R-:W-:-:S07]  /*4ca0*/  MOV R5, R4 ;  /* 0x0000000400057202 */ /* 0x000fce0000000f00 */
.L_x_58:
[----:B-1----:R1:W2:Y:S02]  /*4cb0*/  SYNCS.PHASECHK.TRANS64.TRYWAIT P0, [R2+URZ+0x31800], R5 ;  /* 0x03180005020075a7 */ /* 0x0022a400080011ff */
[----:B--2---:R-:W-:Y:S05]  /*4cc0*/  @!P0 NANOSLEEP.SYNCS 0x989680 ;  /* 0x009896800000895d */ /* 0x004fea0003900000 */
[----:B------:R-:W2:Y:S02]  /*4cd0*/  @!P0 SYNCS.PHASECHK.TRANS64 P0, [R2+URZ+0x31800], R5 ;  /* 0x03180005020085a7 */ /* 0x000ea400080010ff */
[----:B--2---:R-:W-:Y:S05]  /*4ce0*/  @!P0 BRA `(.L_x_58) ;  /* 0xfffffffc00f08947 */ /* 0x004fea000383ffff */
[----:B------:R-:W-:Y:S05]  /*4cf0*/  BRA `(.L_x_59) ;  /* 0xffffffbc00547947 */ /* 0x000fea000383ffff */
.L_x_18:
[----:B------:R-:W-:Y:S02]  /*4d00*/  MOV R10, UR10 ;  /* 0x0000000a000a7c02 */ /* 0x000fe40008000f00 */
[----:B------:R-:W-:Y:S02]  /*4d10*/  MOV R11, UR10 ;  /* 0x0000000a000b7c02 */ /* 0x000fe40008000f00 */
[----:B------:R-:W-:-:S07]  /*4d20*/  MOV R0, UR9 ;  /* 0x0000000900007c02 */ /* 0x000fce0008000f00 */
.L_x_60:
[----:B-1----:R1:W2:Y:S02]  /*4d30*/  SYNCS.PHASECHK.TRANS64.TRYWAIT P0, [R0+URZ+0x31870], R11 ;  /* 0x0318700b000075a7 */ /* 0x0022a400080011ff */
[----:B--2---:R-:W-:Y:S05]  /*4d40*/  @!P0 NANOSLEEP.SYNCS 0x989680 ;  /* 0x009896800000895d */ /* 0x004fea0003900000 */
[----:B------:R-:W2:Y:S02]  /*4d50*/  @!P0 SYNCS.PHASECHK.TRANS64 P0, [R0+URZ+0x31870], R11 ;  /* 0x0318700b000085a7 */ /* 0x000ea400080010ff */
[----:B--2---:R-:W-:Y:S05]  /*4d60*/  @!P0 BRA `(.L_x_60) ;  /* 0xfffffffc00f08947 */ /* 0x004fea000383ffff */
[----:B------:R-:W-:Y:S05]  /*4d70*/  BRA `(.L_x_61) ;  /* 0xffffffc000e87947 */ /* 0x000fea000383ffff */
.L_x_19:
[----:B------:R-:W-:Y:S02]  /*4d80*/  MOV R2, UR13 ;  /* 0x0000000d00027c02 */ /* 0x000fe40008000f00 */
[----:B------:R-:W-:Y:S07]  /*4d90*/  MOV R10, R11 ;  /* 0x0000000b000a7202 */ /* 0x000fee0000000f00 */
.L_x_62:
[----:B-1----:R1:W2:Y:S02]  /*4da0*/  SYNCS.PHASECHK.TRANS64.TRYWAIT P0, [R2+URZ+0x31840], R11 ;  /* 0x0318400b020075a7 */ /* 0x0022a400080011ff */
[----:B--2---:R-:W-:Y:S05]  /*4db0*/  @!P0 NANOSLEEP.SYNCS 0x989680 ;  /* 0x009896800000895d */ /* 0x004fea0003900000 */
[----:B------:R-:W2:Y:S02]  /*4dc0*/  @!P0 SYNCS.PHASECHK.TRANS64 P0, [R2+URZ+0x31840], R11 ;  /* 0x0318400b020085a7 */ /* 0x000ea400080010ff */
[----:B--2---:R-:W-:Y:S05]  /*4dd0*/  @!P0 BRA `(.L_x_62) ;  /* 0xfffffffc00f08947 */ /* 0x004fea000383ffff */
[----:B------:R-:W-:Y:S05]  /*4de0*/  BRA `(.L_x_63) ;  /* 0xffffffc000f47947 */ /* 0x000fea000383ffff */
.L_x_21:
[----:B------:R-:W-:Y:S02]  /*4df0*/  MOV R2, UR9 ;  /* 0x0000000900027c02 */ /* 0x000fe40008000f00 */
[----:B------:R-:W-:Y:S07]  /*4e00*/  MOV R10, R11 ;  /* 0x0000000b000a7202 */ /* 0x000fee0000000f00 */
.L_x_64:
[----:B-1----:R1:W2:Y:S02]  /*4e10*/  SYNCS.PHASECHK.TRANS64.TRYWAIT P0, [R2+URZ+0x31840], R11 ;  /* 0x0318400b020075a7 */ /* 0x0022a400080011ff */
[----:B--2---:R-:W-:Y:S05]  /*4e20*/  @!P0 NANOSLEEP.SYNCS 0x989680 ;  /* 0x009896800000895d */ /* 0x004fea0003900000 */
[----:B------:R-:W2:Y:S02]  /*4e30*/  @!P0 SYNCS.PHASECHK.TRANS64 P0, [R2+URZ+0x31840], R11 ;  /* 0x0318400b020085a7 */ /* 0x000ea400080010ff */
[----:B--2---:R-:W-:Y:S05]  /*4e40*/  @!P0 BRA `(.L_x_64) ;  /* 0xfffffffc00f08947 */ /* 0x004fea000383ffff */
[----:B------:R-:W-:Y:S05]  /*4e50*/  BRA `(.L_x_65) ;  /* 0xffffffc400cc7947 */ /* 0x000fea000383ffff */
.L_x_25:
[----:B------:R-:W-:Y:S01]  /*4e60*/  HFMA2 R12, -RZ, RZ, -0.0 , 0 ;  /* 0x80000000ff0c7431 */ /* 0x000fe200000001ff */
[----:B-1----:R-:W-:-:S04]  /*4e70*/  MOV R13, 0x80000000 ;  /* 0x80000000000d7802 */ /* 0x002fc80000000f00 */
[----:B------:R1:W2:Y:S03]  /*4e80*/  SYNCS.PHASECHK.TRANS64.TRYWAIT P0, [R0+URZ+0x31820], R13 ;  /* 0x0318200d000075a7 */ /* 0x0002a600080011ff */
[----:B--2---:R-:W-:Y:S05]  /*4e90*/  @!P0 NANOSLEEP.SYNCS 0x989680 ;  /* 0x009896800000895d */ /* 0x004fea0003900000 */
[----:B------:R-:W2:Y:S02]  /*4ea0*/  @!P0 SYNCS.PHASECHK.TRANS64 P0, [R0+URZ+0x31820], R13 ;  /* 0x0318200d000085a7 */ /* 0x000ea400080010ff */
[----:B--2---:R-:W-:Y:S05]  /*4eb0*/  @!P0 BRA `(.L_x_25) ;  /* 0xfffffffc00e88947 */ /* 0x004fea000383ffff */
[----:B------:R-:W-:Y:S05]  /*4ec0*/  BRA `(.L_x_66) ;  /* 0xffffffcc00787947 */ /* 0x000fea000383ffff */
.L_x_26:
[----:B------:R-:W-:Y:S01]  /*4ed0*/  HFMA2 R12, -RZ, RZ, -0.0 , 0 ;  /* 0x80000000ff0c7431 */ /* 0x000fe200000001ff */
[----:B-1----:R-:W-:-:S04]  /*4ee0*/  MOV R13, 0x80000000 ;  /* 0x80000000000d7802 */ /* 0x002fc80000000f00 */
[----:B------:R1:W2:Y:S03]  /*4ef0*/  SYNCS.PHASECHK.TRANS64.TRYWAIT P0, [R0+URZ+0x31828], R13 ;  /* 0x0318280d000075a7 */ /* 0x0002a600080011ff */
[----:B--2---:R-:W-:Y:S05]  /*4f00*/  @!P0 NANOSLEEP.SYNCS 0x989680 ;  /* 0x009896800000895d */ /* 0x004fea0003900000 */
[----:B------:R-:W2:Y:S02]  /*4f10*/  @!P0 SYNCS.PHASECHK.TRANS64 P0, [R0+URZ+0x31828], R13 ;  /* 0x0318280d000085a7 */ /* 0x000ea400080010ff */
[----:B--2---:R-:W-:Y:S05]  /*4f20*/  @!P0 BRA `(.L_x_26) ;  /* 0xfffffffc00e88947 */ /* 0x004fea000383ffff */
[----:B------:R-:W-:Y:S05]  /*4f30*/  BRA `(.L_x_67) ;  /* 0xffffffcc00f07947 */ /* 0x000fea000383ffff */
.L_x_27:
[----:B------:R-:W-:Y:S01]  /*4f40*/  HFMA2 R12, -RZ, RZ, -0.0 , 0 ;  /* 0x80000000ff0c7431 */ /* 0x000fe200000001ff */
[----:B-1----:R-:W-:-:S04]  /*4f50*/  MOV R13, 0x80000000 ;  /* 0x80000000000d7802 */ /* 0x002fc80000000f00 */
[----:B------:R1:W2:Y:S03]  /*4f60*/  SYNCS.PHASECHK.TRANS64.TRYWAIT P0, [R0+URZ+0x31830], R13 ;  /* 0x0318300d000075a7 */ /* 0x0002a600080011ff */
[----:B--2---:R-:W-:Y:S05]  /*4f70*/  @!P0 NANOSLEEP.SYNCS 0x989680 ;  /* 0x009896800000895d */ /* 0x004fea0003900000 */
[----:B------:R-:W2:Y:S02]  /*4f80*/  @!P0 SYNCS.PHASECHK.TRANS64 P0, [R0+URZ+0x31830], R13 ;  /* 0x0318300d000085a7 */ /* 0x000ea400080010ff */
[----:B--2---:R-:W-:Y:S05]  /*4f90*/  @!P0 BRA `(.L_x_27) ;  /* 0xfffffffc00e88947 */ /* 0x004fea000383ffff */
[----:B------:R-:W-:Y:S05]  /*4fa0*/  BRA `(.L_x_68) ;  /* 0xffffffd000307947 */ /* 0x000fea000383ffff */
.L_x_28:
[----:B------:R-:W-:Y:S01]  /*4fb0*/  HFMA2 R26, -RZ, RZ, -0.0 , 0 ;  /* 0x80000000ff1a7431 */ /* 0x000fe200000001ff */
[----:B-1----:R-:W-:-:S04]  /*4fc0*/  MOV R27, 0x80000000 ;  /* 0x80000000001b7802 */ /* 0x002fc80000000f00 */
[----:B------:R1:W2:Y:S03]  /*4fd0*/  SYNCS.PHASECHK.TRANS64.TRYWAIT P0, [R0+URZ+0x31838], R27 ;  /* 0x0318381b000075a7 */ /* 0x0002a600080011ff */
[----:B--2---:R-:W-:Y:S05]  /*4fe0*/  @!P0 NANOSLEEP.SYNCS 0x989680 ;  /* 0x009896800000895d */ /* 0x004fea0003900000 */
[----:B------:R-:W2:Y:S02]  /*4ff0*/  @!P0 SYNCS.PHASECHK.TRANS64 P0, [R0+URZ+0x31838], R27 ;  /* 0x0318381b000085a7 */ /* 0x000ea400080010ff */
[----:B--2---:R-:W-:Y:S05]  /*5000*/  @!P0 BRA `(.L_x_28) ;  /* 0xfffffffc00e88947 */ /* 0x004fea000383ffff */
[----:B------:R-:W-:Y:S05]  /*5010*/  BRA `(.L_x_69) ;  /* 0xffffffd0006c7947 */ /* 0x000fea000383ffff */
.L_x_29:
[----:B--2---:R2:W3:Y:S02]  /*5020*/  SYNCS.PHASECHK.TRANS64.TRYWAIT P0, [R0+URZ+0x31820], RZ ;  /* 0x031820ff000075a7 */ /* 0x0044e400080011ff */
[----:B---3--:R-:W-:Y:S05]  /*5030*/  @!P0 NANOSLEEP.SYNCS 0x989680 ;  /* 0x009896800000895d */ /* 0x008fea0003900000 */
[----:B------:R-:W3:Y:S02]  /*5040*/  @!P0 SYNCS.PHASECHK.TRANS64 P0, [R0+URZ+0x31820], RZ ;  /* 0x031820ff000085a7 */ /* 0x000ee400080010ff */
[----:B---3--:R-:W-:Y:S05]  /*5050*/  @!P0 BRA `(.L_x_29) ;  /* 0xfffffffc00f08947 */ /* 0x008fea000383ffff */
[----:B------:R-:W-:Y:S05]  /*5060*/  BRA `(.L_x_70) ;  /* 0xffffffd000a47947 */ /* 0x000fea000383ffff */
.L_x_30:
[----:B---3--:R3:W4:Y:S02]  /*5070*/  SYNCS.PHASECHK.TRANS64.TRYWAIT P0, [R0+URZ+0x31828], RZ ;  /* 0x031828ff000075a7 */ /* 0x00872400080011ff */
[----:B----4-:R-:W-:Y:S05]  /*5080*/  @!P0 NANOSLEEP.SYNCS 0x989680 ;  /* 0x009896800000895d */ /* 0x010fea0003900000 */
[----:B------:R-:W4:Y:S02]  /*5090*/  @!P0 SYNCS.PHASECHK.TRANS64 P0, [R0+URZ+0x31828], RZ ;  /* 0x031828ff000085a7 */ /* 0x000f2400080010ff */
[----:B----4-:R-:W-:Y:S05]  /*50a0*/  @!P0 BRA `(.L_x_30) ;  /* 0xfffffffc00f08947 */ /* 0x010fea000383ffff */
[----:B------:R-:W-:Y:S05]  /*50b0*/  BRA `(.L_x_71) ;  /* 0xffffffd400147947 */ /* 0x000fea000383ffff */
.L_x_31:
[----:B----4-:R4:W5:Y:S02]  /*50c0*/  SYNCS.PHASECHK.TRANS64.TRYWAIT P0, [R0+URZ+0x31830], RZ ;  /* 0x031830ff000075a7 */ /* 0x01096400080011ff */
[----:B-----5:R-:W-:Y:S05]  /*50d0*/  @!P0 NANOSLEEP.SYNCS 0x989680 ;  /* 0x009896800000895d */ /* 0x020fea0003900000 */
[----:B------:R-:W5:Y:S02]  /*50e0*/  @!P0 SYNCS.PHASECHK.TRANS64 P0, [R0+URZ+0x31830], RZ ;  /* 0x031830ff000085a7 */ /* 0x000f6400080010ff */
[----:B-----5:R-:W-:Y:S05]  /*50f0*/  @!P0 BRA `(.L_x_31) ;  /* 0xfffffffc00f08947 */ /* 0x020fea000383ffff */
[----:B------:R-:W-:Y:S05]  /*5100*/  BRA `(.L_x_72) ;  /* 0xffffffd4004c7947 */ /* 0x000fea000383ffff */
.L_x_32:
[----:B-1----:R1:W5:Y:S02]  /*5110*/  SYNCS.PHASECHK.TRANS64.TRYWAIT P0, [R0+URZ+0x31838], RZ ;  /* 0x031838ff000075a7 */ /* 0x00236400080011ff */
[----:B-----5:R-:W-:Y:S05]  /*5120*/  @!P0 NANOSLEEP.SYNCS 0x989680 ;  /* 0x009896800000895d */ /* 0x020fea0003900000 */
[----:B------:R-:W5:Y:S02]  /*5130*/  @!P0 SYNCS.PHASECHK.TRANS64 P0, [R0+URZ+0x31838], RZ ;  /* 0x031838ff000085a7 */ /* 0x000f6400080010ff */
[----:B-----5:R-:W-:Y:S05]  /*5140*/  @!P0 BRA `(.L_x_32) ;  /* 0xfffffffc00f08947 */ /* 0x020fea000383ffff */
[----:B------:R-:W-:Y:S05]  /*5150*/  BRA `(.L_x_73) ;  /* 0xffffffd400847947 */ /* 0x000fea000383ffff */
.L_x_33:
[----:B------:R-:W-:Y:S01]  /*5160*/  HFMA2 R26, -RZ, RZ, -0.0 , 0 ;  /* 0x80000000ff1a7431 */ /* 0x000fe200000001ff */
[----:B-1----:R-:W-:-:S04]  /*5170*/  MOV R27, 0x80000000 ;  /* 0x80000000001b7802 */ /* 0x002fc80000000f00 */
[----:B------:R1:W5:Y:S03]  /*5180*/  SYNCS.PHASECHK.TRANS64.TRYWAIT P0, [R0+URZ+0x31820], R27 ;  /* 0x0318201b000075a7 */ /* 0x00036600080011ff */
[----:B-----5:R-:W-:Y:S05]  /*5190*/  @!P0 NANOSLEEP.SYNCS 0x989680 ;  /* 0x009896800000895d */ /* 0x020fea0003900000 */
[----:B------:R-:W5:Y:S02]  /*51a0*/  @!P0 SYNCS.PHASECHK.TRANS64 P0, [R0+URZ+0x31820], R27 ;  /* 0x0318201b000085a7 */ /* 0x000f6400080010ff */
[----:B-----5:R-:W-:Y:S05]  /*51b0*/  @!P0 BRA `(.L_x_33) ;  /* 0xfffffffc00e88947 */ /* 0x020fea000383ffff */
[----:B------:R-:W-:Y:S05]  /*51c0*/  BRA `(.L_x_74) ;  /* 0xffffffd400b47947 */ /* 0x000fea000383ffff */
.L_x_34:
[----:B------:R-:W-:Y:S01]  /*51d0*/  HFMA2 R26, -RZ, RZ, -0.0 , 0 ;  /* 0x80000000ff1a7431 */ /* 0x000fe200000001ff */
[----:B-1----:R-:W-:-:S04]  /*51e0*/  MOV R27, 0x80000000 ;  /* 0x80000000001b7802 */ /* 0x002fc80000000f00 */
[----:B------:R1:W5:Y:S03]  /*51f0*/  SYNCS.PHASECHK.TRANS64.TRYWAIT P0, [R0+URZ+0x31828], R27 ;  /* 0x0318281b000075a7 */ /* 0x00036600080011ff */
[----:B-----5:R-:W-:Y:S05]  /*5200*/  @!P0 NANOSLEEP.SYNCS 0x989680 ;  /* 0x009896800000895d */ /* 0x020fea0003900000 */
[----:B------:R-:W5:Y:S02]  /*5210*/  @!P0 SYNCS.PHASECHK.TRANS64 P0, [R0+URZ+0x31828], R27 ;  /* 0x0318281b000085a7 */ /* 0x000f6400080010ff */
[----:B-----5:R-:W-:Y:S05]  /*5220*/  @!P0 BRA `(.L_x_34) ;  /* 0xfffffffc00e88947 */ /* 0x020fea000383ffff */
[----:B------:R-:W-:Y:S05]  /*5230*/  BRA `(.L_x_75) ;  /* 0xffffffd8001c7947 */ /* 0x000fea000383ffff */
.L_x_35:
[----:B------:R-:W-:Y:S01]  /*5240*/  HFMA2 R26, -RZ, RZ, -0.0 , 0 ;  /* 0x80000000ff1a7431 */ /* 0x000fe200000001ff */
[----:B-1----:R-:W-:-:S04]  /*5250*/  MOV R27, 0x80000000 ;  /* 0x80000000001b7802 */ /* 0x002fc80000000f00 */
[----:B------:R1:W5:Y:S03]  /*5260*/  SYNCS.PHASECHK.TRANS64.TRYWAIT P0, [R0+URZ+0x31830], R27 ;  /* 0x0318301b000075a7 */ /* 0x00036600080011ff */
[----:B-----5:R-:W-:Y:S05]  /*5270*/  @!P0 NANOSLEEP.SYNCS 0x989680 ;  /* 0x009896800000895d */ /* 0x020fea0003900000 */
[----:B------:R-:W5:Y:S02]  /*5280*/  @!P0 SYNCS.PHASECHK.TRANS64 P0, [R0+URZ+0x31830], R27 ;  /* 0x0318301b000085a7 */ /* 0x000f6400080010ff */
[----:B-----5:R-:W-:Y:S05]  /*5290*/  @!P0 BRA `(.L_x_35) ;  /* 0xfffffffc00e88947 */ /* 0x020fea000383ffff */
[----:B------:R-:W-:Y:S05]  /*52a0*/  BRA `(.L_x_76) ;  /* 0xffffffd8004c7947 */ /* 0x000fea000383ffff */
.L_x_36:
[----:B------:R-:W-:Y:S01]  /*52b0*/  HFMA2 R26, -RZ, RZ, -0.0 , 0 ;  /* 0x80000000ff1a7431 */ /* 0x000fe200000001ff */
[----:B-1----:R-:W-:-:S04]  /*52c0*/  MOV R27, 0x80000000 ;  /* 0x80000000001b7802 */ /* 0x002fc80000000f00 */
[----:B------:R1:W5:Y:S03]  /*52d0*/  SYNCS.PHASECHK.TRANS64.TRYWAIT P0, [R0+URZ+0x31838], R27 ;  /* 0x0318381b000075a7 */ /* 0x00036600080011ff */
[----:B-----5:R-:W-:Y:S05]  /*52e0*/  @!P0 NANOSLEEP.SYNCS 0x989680 ;  /* 0x009896800000895d */ /* 0x020fea0003900000 */
[----:B------:R-:W5:Y:S02]  /*52f0*/  @!P0 SYNCS.PHASECHK.TRANS64 P0, [R0+URZ+0x31838], R27 ;  /* 0x0318381b000085a7 */ /* 0x000f6400080010ff */
[----:B-----5:R-:W-:Y:S05]  /*5300*/  @!P0 BRA `(.L_x_36) ;  /* 0xfffffffc00e88947 */ /* 0x020fea000383ffff */
[----:B------:R-:W-:Y:S05]  /*5310*/  BRA `(.L_x_77) ;  /* 0xffffffd8007c7947 */ /* 0x000fea000383ffff */
.L_x_37:
[----:B-1----:R1:W5:Y:S02]  /*5320*/  SYNCS.PHASECHK.TRANS64.TRYWAIT P0, [R0+URZ+0x31820], RZ ;  /* 0x031820ff000075a7 */ /* 0x00236400080011ff */
[----:B-----5:R-:W-:Y:S05]  /*5330*/  @!P0 NANOSLEEP.SYNCS 0x989680 ;  /* 0x009896800000895d */ /* 0x020fea0003900000 */
[----:B------:R-:W5:Y:S02]  /*5340*/  @!P0 SYNCS.PHASECHK.TRANS64 P0, [R0+URZ+0x31820], RZ ;  /* 0x031820ff000085a7 */ /* 0x000f6400080010ff */
[----:B-----5:R-:W-:Y:S05]  /*5350*/  @!P0 BRA `(.L_x_37) ;  /* 0xfffffffc00f08947 */ /* 0x020fea000383ffff */
[----:B------:R-:W-:Y:S05]  /*5360*/  BRA `(.L_x_78) ;  /* 0xffffffd800b47947 */ /* 0x000fea000383ffff */
.L_x_38:
[----:B-1----:R1:W5:Y:S02]  /*5370*/  SYNCS.PHASECHK.TRANS64.TRYWAIT P0, [R0+URZ+0x31828], RZ ;  /* 0x031828ff000075a7 */ /* 0x00236400080011ff */
[----:B-----5:R-:W-:Y:S05]  /*5380*/  @!P0 NANOSLEEP.SYNCS 0x989680 ;  /* 0x009896800000895d */ /* 0x020fea0003900000 */
[----:B------:R-:W5:Y:S02]  /*5390*/  @!P0 SYNCS.PHASECHK.TRANS64 P0, [R0+URZ+0x31828], RZ ;  /* 0x031828ff000085a7 */ /* 0x000f6400080010ff */
[----:B-----5:R-:W-:Y:S05]  /*53a0*/  @!P0 BRA `(.L_x_38) ;  /* 0xfffffffc00f08947 */ /* 0x020fea000383ffff */
[----:B------:R-:W-:Y:S05]  /*53b0*/  BRA `(.L_x_79) ;  /* 0xffffffdc00247947 */ /* 0x000fea000383ffff */
.L_x_39:
[----:B-1----:R1:W5:Y:S02]  /*53c0*/  SYNCS.PHASECHK.TRANS64.TRYWAIT P0, [R0+URZ+0x31830], RZ ;  /* 0x031830ff000075a7 */ /* 0x00236400080011ff */
[----:B-----5:R-:W-:Y:S05]  /*53d0*/  @!P0 NANOSLEEP.SYNCS 0x989680 ;  /* 0x009896800000895d */ /* 0x020fea0003900000 */
[----:B------:R-:W5:Y:S02]  /*53e0*/  @!P0 SYNCS.PHASECHK.TRANS64 P0, [R0+URZ+0x31830], RZ ;  /* 0x031830ff000085a7 */ /* 0x000f6400080010ff */
[----:B-----5:R-:W-:Y:S05]  /*53f0*/  @!P0 BRA `(.L_x_39) ;  /* 0xfffffffc00f08947 */ /* 0x020fea000383ffff */
[----:B------:R-:W-:Y:S05]  /*5400*/  BRA `(.L_x_80) ;  /* 0xffffffdc005c7947 */ /* 0x000fea000383ffff */
.L_x_40:
[----:B-1----:R1:W5:Y:S02]  /*5410*/  SYNCS.PHASECHK.TRANS64.TRYWAIT P0, [R0+URZ+0x31838], RZ ;  /* 0x031838ff000075a7 */ /* 0x00236400080011ff */
[----:B-----5:R-:W-:Y:S05]  /*5420*/  @!P0 NANOSLEEP.SYNCS 0x989680 ;  /* 0x009896800000895d */ /* 0x020fea0003900000 */
[----:B------:R-:W5:Y:S02]  /*5430*/  @!P0 SYNCS.PHASECHK.TRANS64 P0, [R0+URZ+0x31838], RZ ;  /* 0x031838ff000085a7 */ /* 0x000f6400080010ff */
[----:B-----5:R-:W-:Y:S05]  /*5440*/  @!P0 BRA `(.L_x_40) ;  /* 0xfffffffc00f08947 */ /* 0x020fea000383ffff */
[----:B------:R-:W-:Y:S05]  /*5450*/  BRA `(.L_x_81) ;  /* 0xffffffdc00947947 */ /* 0x000fea000383ffff */
.L_x_44:
[----:B------:R-:W-:-:S07]  /*5460*/  MOV R5, R4 ;  /* 0x0000000400057202 */ /* 0x000fce0000000f00 */
.L_x_82:
[----:B-1----:R1:W2:Y:S02]  /*5470*/  SYNCS.PHASECHK.TRANS64.TRYWAIT P1, [R2+URZ+0x31860], R5 ;  /* 0x03186005020075a7 */ /* 0x0022a400080211ff */
[----:B--2---:R-:W-:Y:S05]  /*5480*/  @!P1 NANOSLEEP.SYNCS 0x989680 ;  /* 0x009896800000995d */ /* 0x004fea0003900000 */
[----:B------:R-:W2:Y:S02]  /*5490*/  @!P1 SYNCS.PHASECHK.TRANS64 P1, [R2+URZ+0x31860], R5 ;  /* 0x03186005020095a7 */ /* 0x000ea400080210ff */
[----:B--2---:R-:W-:Y:S05]  /*54a0*/  @!P1 BRA `(.L_x_82) ;  /* 0xfffffffc00f09947 */ /* 0x004fea000383ffff */
[----:B------:R-:W-:Y:S05]  /*54b0*/  BRA `(.L_x_83) ;  /* 0xffffffe000d47947 */ /* 0x000fea000383ffff */
        .weak           $__internal_0_$__cuda_sm10x_tcgen05_guardrail_trap_col_being_dealloced_not_returned_by_alloc
        .type           $__internal_0_$__cuda_sm10x_tcgen05_guardrail_trap_col_being_dealloced_not_returned_by_alloc,@function
        .size           $__internal_0_$__cuda_sm10x_tcgen05_guardrail_trap_col_being_dealloced_not_returned_by_alloc,($__internal_1_$__cuda_sm10x_tcgen05_guardrail_trap_phase_invalid_during_alloc - $__internal_0_$__cuda_sm10x_tcgen05_guardrail_trap_col_being_dealloced_not_returned_by_alloc)
$__internal_0_$__cuda_sm10x_tcgen05_guardrail_trap_col_being_dealloced_not_returned_by_alloc:
[----:B------:R-:W-:Y:S05]  /*54c0*/  BPT.TRAP 0x1 ;  /* 0x000000040000795c */ /* 0x000fea0000300000 */
[----:B------:R-:W-:-:S04]  /*54d0*/  HFMA2 R3, -RZ, RZ, 0, 0 ;  /* 0x00000000ff037431 */ /* 0x000fc800000001ff */
[----:B------:R-:W-:Y:S05]  /*54e0*/  RET.REL.NODEC R2 `(_ZN9deep_gemm24sm100_fp8_gemm_1d1d_implILN4cute4UMMA5MajorE0ELS3_0ELj0ELj7168ELj2048ELj128ELj192ELj128ELj1ELj128ELj128ELj128ELj4ELj128ELj128ELj1ELb0ELj140ELNS_8GemmTypeE0ELb0EN7cutlass10bfloat16_tENS_16EpilogueIdentityEEEvPijjj14CUtensorMap_stS9_S9_S9_S9_) ;  /* 0xffffffa802c47950 */ /* 0x000fea0003c3ffff */
        .weak           $__internal_1_$__cuda_sm10x_tcgen05_guardrail_trap_phase_invalid_during_alloc
        .type           $__internal_1_$__cuda_sm10x_tcgen05_guardrail_trap_phase_invalid_during_alloc,@function
        .size           $__internal_1_$__cuda_sm10x_tcgen05_guardrail_trap_phase_invalid_during_alloc,($__internal_2_$__cuda_sm10x_tcgen05_guardrail_trap_unallocated_columns_being_dealloced - $__internal_1_$__cuda_sm10x_tcgen05_guardrail_trap_phase_invalid_during_alloc)
$__internal_1_$__cuda_sm10x_tcgen05_guardrail_trap_phase_invalid_during_alloc:
[----:B------:R-:W-:Y:S05]  /*54f0*/  BPT.TRAP 0x1 ;  /* 0x000000040000795c */ /* 0x000fea0000300000 */
[----:B------:R-:W-:-:S04]  /*5500*/  MOV R5, 0x0 ;  /* 0x0000000000057802 */ /* 0x000fc80000000f00 */
[----:B------:R-:W-:Y:S05]  /*5510*/  RET.REL.NODEC R4 `(_ZN9deep_gemm24sm100_fp8_gemm_1d1d_implILN4cute4UMMA5MajorE0ELS3_0ELj0ELj7168ELj2048ELj128ELj192ELj128ELj1ELj128ELj128ELj128ELj4ELj128ELj128ELj1ELb0ELj140ELNS_8GemmTypeE0ELb0EN7cutlass10bfloat16_tENS_16EpilogueIdentityEEEvPijjj14CUtensorMap_stS9_S9_S9_S9_) ;  /* 0xffffffa804b87950 */ /* 0x000fea0003c3ffff */
        .weak           $__internal_2_$__cuda_sm10x_tcgen05_guardrail_trap_unallocated_columns_being_dealloced
        .type           $__internal_2_$__cuda_sm10x_tcgen05_guardrail_trap_unallocated_columns_being_dealloced,@function
        .size           $__internal_2_$__cuda_sm10x_tcgen05_guardrail_trap_unallocated_columns_being_dealloced,($__internal_3_$__cuda_sm20_div_u16 - $__internal_2_$__cuda_sm10x_tcgen05_guardrail_trap_unallocated_columns_being_dealloced)
$__internal_2_$__cuda_sm10x_tcgen05_guardrail_trap_unallocated_columns_being_dealloced:
[----:B------:R-:W-:Y:S05]  /*5520*/  BPT.TRAP 0x1 ;  /* 0x000000040000795c */ /* 0x000fea0000300000 */
[----:B------:R-:W-:-:S04]  /*5530*/  HFMA2 R3, -RZ, RZ, 0, 0 ;  /* 0x00000000ff037431 */ /* 0x000fc800000001ff */
[----:B------:R-:W-:Y:S05]  /*5540*/  RET.REL.NODEC R2 `(_ZN9deep_gemm24sm100_fp8_gemm_1d1d_implILN4cute4UMMA5MajorE0ELS3_0ELj0ELj7168ELj2048ELj128ELj192ELj128ELj1ELj128ELj128ELj128ELj4ELj128ELj128ELj1ELb0ELj140ELNS_8GemmTypeE0ELb0EN7cutlass10bfloat16_tENS_16EpilogueIdentityEEEvPijjj14CUtensorMap_stS9_S9_S9_S9_) ;  /* 0xffffffa802ac7950 */ /* 0x000fea0003c3ffff */
        .weak           $__internal_3_$__cuda_sm20_div_u16
        .type           $__internal_3_$__cuda_sm20_div_u16,@function
        .size           $__internal_3_$__cuda_sm20_div_u16,(.L_x_88 - $__internal_3_$__cuda_sm20_div_u16)
$__internal_3_$__cuda_sm20_div_u16:
[----:B------:R-:W1:Y:S01]  /*5550*/  I2F.U16 R6, R7 ;  /* 0x0000000700067306 */ /* 0x000e620000101000 */
[----:B------:R-:W-:-:S07]  /*5560*/  IMAD.MOV.U32 R4, RZ, RZ, 0x4b800000 ;  /* 0x4b800000ff047424 */ /* 0x000fce00078e00ff */
[----:B------:R-:W-:Y:S01]  /*5570*/  I2F.U16.RZ R5, R5 ;  /* 0x0000000500057306 */ /* 0x000fe2000010d000 */
[C---:B-1----:R-:W-:Y:S02]  /*5580*/  FSETP.GEU.AND P1, PT, |R6|.reuse, 1.175494350822287508e-38, PT ;  /* 0x008000000600780b */ /* 0x042fe40003f2e200 */
[----:B------:R-:W-:Y:S02]  /*5590*/  FSETP.GT.AND P3, PT, |R6|, 8.50705917302346158658e+37, PT ;  /* 0x7e8000000600780b */ /* 0x000fe40003f64200 */
[----:B------:R-:W-:Y:S02]  /*55a0*/  FSEL R4, R4, 1, !P1 ;  /* 0x3f80000004047808 */ /* 0x000fe40004800000 */
[----:B------:R-:W-:Y:S02]  /*55b0*/  ISETP.NE.U32.AND P1, PT, R7, RZ, PT ;  /* 0x000000ff0700720c */ /* 0x000fe40003f25070 */
[----:B------:R-:W-:-:S05]  /*55c0*/  FSEL R4, R4, 0.25, !P3 ;  /* 0x3e80000004047808 */ /* 0x000fca0005800000 */
[----:B------:R-:W-:-:S06]  /*55d0*/  FMUL R6, R6, R4 ;  /* 0x0000000406067220 */ /* 0x000fcc0000400000 */
[----:B------:R-:W1:Y:S02]  /*55e0*/  MUFU.RCP R6, R6 ;  /* 0x0000000600067308 */ /* 0x000e640000001000 */
[----:B-1----:R-:W-:-:S04]  /*55f0*/  FMUL R4, R4, R6 ;  /* 0x0000000604047220 */ /* 0x002fc80000400000 */
[----:B------:R-:W-:-:S04]  /*5600*/  VIADD R4, R4, 0x2 ;  /* 0x0000000204047836 */ /* 0x000fc80000000000 */
[----:B------:R-:W-:Y:S01]  /*5610*/  FMUL.RZ R4, R5, R4 ;  /* 0x0000000405047220 */ /* 0x000fe2000040c000 */
[----:B------:R-:W-:-:S03]  /*5620*/  HFMA2 R5, -RZ, RZ, 0, 0 ;  /* 0x00000000ff057431 */ /* 0x000fc600000001ff */
[----:B------:R1:W2:Y:S02]  /*5630*/  F2I.U32.TRUNC.NTZ R41, R4 ;  /* 0x0000000400297305 */ /* 0x0002a4000020f000 */
[----:B-1----:R-:W-:Y:S01]  /*5640*/  IMAD.MOV.U32 R4, RZ, RZ, R2 ;  /* 0x000000ffff047224 */ /* 0x002fe200078e0002 */
[----:B--2---:R-:W-:Y:S02]  /*5650*/  LOP3.LUT R41, R41, 0xffff, RZ, 0xc0, !PT ;  /* 0x0000ffff29297812 */ /* 0x004fe400078ec0ff */
[----:B------:R-:W-:Y:S01]  /*5660*/  @!P1 MOV R41, 0xffffffff ;  /* 0xffffffff00299802 */ /* 0x000fe20000000f00 */
[----:B------:R-:W-:Y:S06]  /*5670*/  RET.REL.NODEC R4 `(_ZN9deep_gemm24sm100_fp8_gemm_1d1d_implILN4cute4UMMA5MajorE0ELS3_0ELj0ELj7168ELj2048ELj128ELj192ELj128ELj1ELj128ELj128ELj128ELj4ELj128ELj128ELj1ELb0ELj140ELNS_8GemmTypeE0ELb0EN7cutlass10bfloat16_tENS_16EpilogueIdentityEEEvPijjj14CUtensorMap_stS9_S9_S9_S9_) ;  /* 0xffffffa804607950 */ /* 0x000fec0003c3ffff */
.L_x_84:
[----:B------:R-:W-:-:S00]  /*5680*/  BRA `(.L_x_84) ;  /* 0xfffffffc00fc7947 */ /* 0x000fc0000383ffff */
[----:B------:R-:W-:-:S00]  /*5690*/  NOP ;  /* 0x0000000000007918 */ /* 0x000fc00000000000 */
        /* <DEDUP_REMOVED lines=14> */
.L_x_88:


//--------------------- .nv.shared._ZN9deep_gemm24sm100_fp8_gemm_1d1d_implILN4cute4UMMA5MajorE0ELS3_0ELj0ELj7168ELj2048ELj128ELj192ELj128ELj1ELj128ELj128ELj128ELj4ELj128ELj128ELj1ELb0ELj140ELNS_8GemmTypeE0ELb0EN7cutlass10bfloat16_tENS_16EpilogueIdentityEEEvPijjj14CUtensorMap_stS9_S9_S9_S9_ --------------------------
	.section	.nv.shared._ZN9deep_gemm24sm100_fp8_gemm_1d1d_implILN4cute4UMMA5MajorE0ELS3_0ELj0ELj7168ELj2048ELj128ELj192ELj128ELj1ELj128ELj128ELj128ELj4ELj128ELj128ELj1ELb0ELj140ELNS_8GemmTypeE0ELb0EN7cutlass10bfloat16_tENS_16EpilogueIdentityEEEvPijjj14CUtensorMap_stS9_S9_S9_S9_,"aw",@nobits
	.sectionflags	@""
	.align	1024
	.zero		1024


//--------------------- .nv.shared.reserved.0     --------------------------
	.section	.nv.shared.reserved.0,"aw",@nobits
	.align	8
	.weak		__nv_reservedSMEM_offset_0_alias
	.size		__nv_reservedSMEM_offset_0_alias, 0, 64
	.other		__nv_reservedSMEM_offset_0_alias,@"STO_CUDA_RESERVED_SHARED STV_DEFAULT"
__nv_reservedSMEM_offset_0_alias:
	.zero		0
.nv.shared.reserved.0:
	.zero		64
	.weak		__nv_reservedSMEM_allocation_phase
	.type		__nv_reservedSMEM_allocation_phase,@object
	.size		__nv_reservedSMEM_allocation_phase,(.L_0 - __nv_reservedSMEM_allocation_phase)
__nv_reservedSMEM_allocation_phase:
	.zero		1
.L_0:
	.zero		7
	.weak		__nv_reservedSMEM_devtool_atexit_pc
	.type		__nv_reservedSMEM_devtool_atexit_pc,@object
	.size		__nv_reservedSMEM_devtool_atexit_pc,(__nv_reservedSMEM_allocation_mask - __nv_reservedSMEM_devtool_atexit_pc)
__nv_reservedSMEM_devtool_atexit_pc:
	.zero		8
	.weak		__nv_reservedSMEM_allocation_mask
	.type		__nv_reservedSMEM_allocation_mask,@object
	.size		__nv_reservedSMEM_allocation_mask,(.L_2 - __nv_reservedSMEM_allocation_mask)
__nv_reservedSMEM_allocation_mask:
	.zero		4
.L_2:


//--------------------- .nv.global                --------------------------
	.section	.nv.global,"aw",@nobits
.nv.global:
	.type		_ZN47_INTERNAL_09346ce2_9_kernel_cu_472f13ea_28973244cute1_E,@object
	.size		_ZN47_INTERNAL_09346ce2_9_kernel_cu_472f13ea_28973244cute1_E,(_ZN47_INTERNAL_09346ce2_9_kernel_cu_472f13ea_28973244cuda3std3__45__cpo6cbeginE - _ZN47_INTERNAL_09346ce2_9_kernel_cu_472f13ea_28973244cute1_E)
_ZN47_INTERNAL_09346ce2_9_kernel_cu_472f13ea_28973244cute1_E:
	.zero		1
	.type		_ZN47_INTERNAL_09346ce2_9_kernel_cu_472f13ea_28973244cuda3std3__45__cpo6cbeginE,@object
	.size		_ZN47_INTERNAL_09346ce2_9_kernel_cu_472f13ea_28973244cuda3std3__45__cpo6cbeginE,(_ZN47_INTERNAL_09346ce2_9_kernel_cu_472f13ea_28973244cuda3std3__48in_placeE - _ZN47_INTERNAL_09346ce2_9_kernel_cu_472f13ea_28973244cuda3std3__45__cpo6cbeginE)
_ZN47_INTERNAL_09346ce2_9_kernel_cu_472f13ea_28973244cuda3std3__45__cpo6cbeginE:
	.zero		1
	.type		_ZN47_INTERNAL_09346ce2_9_kernel_cu_472f13ea_28973244cuda3std3__48in_placeE,@object
	.size		_ZN47_INTERNAL_09346ce2_9_kernel_cu_472f13ea_28973244cuda3std3__48in_placeE,(_ZN47_INTERNAL_09346ce2_9_kernel_cu_472f13ea_28973244cuda3std6ranges3__45__cpo9iter_moveE - _ZN47_INTERNAL_09346ce2_9_kernel_cu_472f13ea_28973244cuda3std3__48in_placeE)
_ZN47_INTERNAL_09346ce2_9_kernel_cu_472f13ea_28973244cuda3std3__48in_placeE:
	.zero		1
	.type		_ZN47_INTERNAL_09346ce2_9_kernel_cu_472f13ea_28973244cuda3std6ranges3__45__cpo9iter_moveE,@object
	.size		_ZN47_INTERNAL_09346ce2_9_kernel_cu_472f13ea_28973244cuda3std6ranges3__45__cpo9iter_moveE,(_ZN47_INTERNAL_09346ce2_9_kernel_cu_472f13ea_28973244cuda3std3__45__cpo5beginE - _ZN47_INTERNAL_09346ce2_9_kernel_cu_472f13ea_28973244cuda3std6ranges3__45__cpo9iter_moveE)
_ZN47_INTERNAL_09346ce2_9_kernel_cu_472f13ea_28973244cuda3std6ranges3__45__cpo9iter_moveE:
	.zero		1
	.type		_ZN47_INTERNAL_09346ce2_9_kernel_cu_472f13ea_28973244cuda3std3__45__cpo5beginE,@object
	.size		_ZN47_INTERNAL_09346ce2_9_kernel_cu_472f13ea_28973244cuda3std3__45__cpo5beginE,(_ZN47_INTERNAL_09346ce2_9_kernel_cu_472f13ea_28973244cuda3std3__449_GLOBAL__N__09346ce2_9_kernel_cu_472f13ea_28973246ignoreE - _ZN47_INTERNAL_09346ce2_9_kernel_cu_472f13ea_28973244cuda3std3__45__cpo5beginE)
_ZN47_INTERNAL_09346ce2_9_kernel_cu_472f13ea_28973244cuda3std3__45__cpo5beginE:
	.zero		1
	.type		_ZN47_INTERNAL_09346ce2_9_kernel_cu_472f13ea_28973244cuda3std3__449_GLOBAL__N__09346ce2_9_kernel_cu_472f13ea_28973246ignoreE,@object
	.size		_ZN47_INTERNAL_09346ce2_9_kernel_cu_472f13ea_28973244cuda3std3__449_GLOBAL__N__09346ce2_9_kernel_cu_472f13ea_28973246ignoreE,(_ZN47_INTERNAL_09346ce2_9_kernel_cu_472f13ea_28973244cute7productE - _ZN47_INTERNAL_09346ce2_9_kernel_cu_472f13ea_28973244cuda3std3__449_GLOBAL__N__09346ce2_9_kernel_cu_472f13ea_28973246ignoreE)
_ZN47_INTERNAL_09346ce2_9_kernel_cu_472f13ea_28973244cuda3std3__449_GLOBAL__N__09346ce2_9_kernel_cu_472f13ea_28973246ignoreE:
	.zero		1
	.type		_ZN47_INTERNAL_09346ce2_9_kernel_cu_472f13ea_28973244cute7productE,@object
	.size		_ZN47_INTERNAL_09346ce2_9_kernel_cu_472f13ea_28973244cute7productE,(_ZN47_INTERNAL_09346ce2_9_kernel_cu_472f13ea_28973244cuda3std3__45__cpo3endE - _ZN47_INTERNAL_09346ce2_9_kernel_cu_472f13ea_28973244cute7productE)
_ZN47_INTERNAL_09346ce2_9_kernel_cu_472f13ea_28973244cute7productE:
	.zero		1
	.type		_ZN47_INTERNAL_09346ce2_9_kernel_cu_472f13ea_28973244cuda3std3__45__cpo3endE,@object
	.size		_ZN47_INTERNAL_09346ce2_9_kernel_cu_472f13ea_28973244cuda3std3__45__cpo3endE,(_ZN47_INTERNAL_09346ce2_9_kernel_cu_472f13ea_28973244cuda3std3__419piecewise_constructE - _ZN47_INTERNAL_09346ce2_9_kernel_cu_472f13ea_28973244cuda3std3__45__cpo3endE)
_ZN47_INTERNAL_09346ce2_9_kernel_cu_472f13ea_28973244cuda3std3__45__cpo3endE:
	.zero		1
	.type		_ZN47_INTERNAL_09346ce2_9_kernel_cu_472f13ea_28973244cuda3std3__419piecewise_constructE,@object
	.size		_ZN47_INTERNAL_09346ce2_9_kernel_cu_472f13ea_28973244cuda3std3__419piecewise_constructE,(_ZN47_INTERNAL_09346ce2_9_kernel_cu_472f13ea_28973244cuda3std3__45__cpo4cendE - _ZN47_INTERNAL_09346ce2_9_kernel_cu_472f13ea_28973244cuda3std3__419piecewise_constructE)
_ZN47_INTERNAL_09346ce2_9_kernel_cu_472f13ea_28973244cuda3std3__419piecewise_constructE:
	.zero		1
	.type		_ZN47_INTERNAL_09346ce2_9_kernel_cu_472f13ea_28973244cuda3std3__45__cpo4cendE,@object
	.size		_ZN47_INTERNAL_09346ce2_9_kernel_cu_472f13ea_28973244cuda3std3__45__cpo4cendE,(_ZN47_INTERNAL_09346ce2_9_kernel_cu_472f13ea_28973244cuda3std6ranges3__45__cpo4swapE - _ZN47_INTERNAL_09346ce2_9_kernel_cu_472f13ea_28973244cuda3std3__45__cpo4cendE)
_ZN47_INTERNAL_09346ce2_9_kernel_cu_472f13ea_28973244cuda3std3__45__cpo4cendE:
	.zero		1
	.type		_ZN47_INTERNAL_09346ce2_9_kernel_cu_472f13ea_28973244cuda3std6ranges3__45__cpo4swapE,@object
	.size		_ZN47_INTERNAL_09346ce2_9_kernel_cu_472f13ea_28973244cuda3std6ranges3__45__cpo4swapE,(.L_10 - _ZN47_INTERNAL_09346ce2_9_kernel_cu_472f13ea_28973244cuda3std6ranges3__45__cpo4swapE)
_ZN47_INTERNAL_09346ce2_9_kernel_cu_472f13ea_28973244cuda3std6ranges3__45__cpo4swapE:
	.zero		1
.L_10:


//--------------------- .nv.constant0._ZN9deep_gemm24sm100_fp8_gemm_1d1d_implILN4cute4UMMA5MajorE0ELS3_0ELj0ELj7168ELj2048ELj128ELj192ELj128ELj1ELj128ELj128ELj128ELj4ELj128ELj128ELj1ELb0ELj140ELNS_8GemmTypeE0ELb0EN7cutlass10bfloat16_tENS_16EpilogueIdentityEEEvPijjj14CUtensorMap_stS9_S9_S9_S9_ --------------------------
	.section	.nv.constant0._ZN9deep_gemm24sm100_fp8_gemm_1d1d_implILN4cute4UMMA5MajorE0ELS3_0ELj0ELj7168ELj2048ELj128ELj192ELj128ELj1ELj128ELj128ELj128ELj4ELj128ELj128ELj1ELb0ELj140ELNS_8GemmTypeE0ELb0EN7cutlass10bfloat16_tENS_16EpilogueIdentityEEEvPijjj14CUtensorMap_stS9_S9_S9_S9_,"a",@progbits
	.sectionflags	@""
	.align	4
.nv.constant0._ZN9deep_gemm24sm100_fp8_gemm_1d1d_implILN4cute4UMMA5MajorE0ELS3_0ELj0ELj7168ELj2048ELj128ELj192ELj128ELj1ELj128ELj128ELj128ELj4ELj128ELj128ELj1ELb0ELj140ELNS_8GemmTypeE0ELb0EN7cutlass10bfloat16_tENS_16EpilogueIdentityEEEvPijjj14CUtensorMap_stS9_S9_S9_S9_:
	.zero		1600


//--------------------- SYMBOLS --------------------------

	.type		.nv.reservedSmem.offset0,@object
	.size		.nv.reservedSmem.offset0,0x4
	.type		.nv.reservedSmem.cap,@object
	.size		.nv.reservedSmem.cap,0x4
